//
// Generated by NVIDIA NVVM Compiler
//
// Compiler Build ID: CL-36424714
// Cuda compilation tools, release 13.0, V13.0.88
// Based on NVVM 20.0.0
//

.version 9.0
.target sm_100
.address_size 64

	// .globl	_Z16coulomb_functionyfffPf
.extern .func  (.param .b32 func_retval0) vprintf
(
	.param .b64 vprintf_param_0,
	.param .b64 vprintf_param_1
)
;
.global .align 1 .b8 $str[19] = {86, 97, 108, 117, 101, 115, 32, 121, 111, 117, 32, 99, 104, 111, 115, 101, 58, 10};
.global .align 1 .b8 $str$1[27] = {110, 101, 32, 61, 32, 37, 102, 44, 32, 84, 105, 32, 61, 32, 37, 102, 44, 32, 84, 101, 32, 61, 32, 37, 102, 10};
.global .align 1 .b8 $str$2[30] = {67, 111, 111, 114, 100, 105, 110, 97, 116, 101, 115, 32, 105, 110, 32, 116, 101, 120, 116, 117, 114, 101, 32, 103, 114, 105, 100, 58, 10};
.global .align 1 .b8 $str$3[28] = {110, 101, 61, 32, 37, 102, 44, 32, 116, 105, 32, 61, 32, 37, 102, 44, 32, 116, 101, 32, 61, 32, 61, 32, 37, 102, 10};
.global .align 1 .b8 $str$4[21] = {67, 111, 117, 108, 111, 109, 98, 32, 118, 97, 108, 117, 101, 32, 61, 32, 37, 108, 101, 10};

.visible .entry _Z16coulomb_functionyfffPf(
	.param .u64 _Z16coulomb_functionyfffPf_param_0,
	.param .f32 _Z16coulomb_functionyfffPf_param_1,
	.param .f32 _Z16coulomb_functionyfffPf_param_2,
	.param .f32 _Z16coulomb_functionyfffPf_param_3,
	.param .u64 .ptr .align 1 _Z16coulomb_functionyfffPf_param_4
)
{
	.local .align 8 .b8 	__local_depot0[24];
	.reg .b64 	%SP;
	.reg .b64 	%SPL;
	.reg .pred 	%p<4>;
	.reg .b32 	%r<11>;
	.reg .b32 	%f<11>;
	.reg .b64 	%rd<14>;
	.reg .b64 	%fd<23>;

	mov.u64 	%SPL, __local_depot0;
	cvta.local.u64 	%SP, %SPL;
	ld.param.u64 	%rd1, [_Z16coulomb_functionyfffPf_param_0];
	ld.param.f32 	%f1, [_Z16coulomb_functionyfffPf_param_1];
	ld.param.f32 	%f2, [_Z16coulomb_functionyfffPf_param_2];
	ld.param.f32 	%f3, [_Z16coulomb_functionyfffPf_param_3];
	add.u64 	%rd2, %SP, 0;
	add.u64 	%rd3, %SPL, 0;
	mov.u64 	%rd4, $str;
	cvta.global.u64 	%rd5, %rd4;
	{ // callseq 0, 0
	.param .b64 param0;
	st.param.b64 	[param0], %rd5;
	.param .b64 param1;
	st.param.b64 	[param1], 0;
	.param .b32 retval0;
	call.uni (retval0), 
	vprintf, 
	(
	param0, 
	param1
	);
	ld.param.b32 	%r1, [retval0];
	} // callseq 0
	cvt.f64.f32 	%fd1, %f1;
	cvt.f64.f32 	%fd2, %f2;
	cvt.f64.f32 	%fd3, %f3;
	st.local.f64 	[%rd3], %fd1;
	st.local.f64 	[%rd3+8], %fd2;
	st.local.f64 	[%rd3+16], %fd3;
	mov.u64 	%rd6, $str$1;
	cvta.global.u64 	%rd7, %rd6;
	{ // callseq 1, 0
	.param .b64 param0;
	st.param.b64 	[param0], %rd7;
	.param .b64 param1;
	st.param.b64 	[param1], %rd2;
	.param .b32 retval0;
	call.uni (retval0), 
	vprintf, 
	(
	param0, 
	param1
	);
	ld.param.b32 	%r3, [retval0];
	} // callseq 1
	add.f64 	%fd4, %fd1, 0dC000000000000000;
	setp.gt.f64 	%p1, %fd4, 0d0000000000000000;
	mul.f64 	%fd5, %fd4, 0d4069000000000000;
	div.rn.f64 	%fd6, %fd5, 0d4037000000000000;
	add.f64 	%fd7, %fd6, 0d3FE0000000000000;
	selp.f64 	%fd8, %fd7, 0d3FE0000000000000, %p1;
	cvt.rn.f32.f64 	%f4, %fd8;
	add.f64 	%fd9, %fd2, 0dC000000000000000;
	setp.gt.f64 	%p2, %fd9, 0d0000000000000000;
	mul.f64 	%fd10, %fd9, 0d4069000000000000;
	div.rn.f64 	%fd11, %fd10, 0d402A000000000000;
	add.f64 	%fd12, %fd11, 0d3FE0000000000000;
	selp.f64 	%fd13, %fd12, 0d3FE0000000000000, %p2;
	cvt.rn.f32.f64 	%f5, %fd13;
	add.f64 	%fd14, %fd3, 0dC000000000000000;
	setp.gt.f64 	%p3, %fd14, 0d0000000000000000;
	mul.f64 	%fd15, %fd14, 0d4069000000000000;
	div.rn.f64 	%fd16, %fd15, 0d402A000000000000;
	add.f64 	%fd17, %fd16, 0d3FE0000000000000;
	selp.f64 	%fd18, %fd17, 0d3FE0000000000000, %p3;
	cvt.rn.f32.f64 	%f6, %fd18;
	mov.u64 	%rd8, $str$2;
	cvta.global.u64 	%rd9, %rd8;
	{ // callseq 2, 0
	.param .b64 param0;
	st.param.b64 	[param0], %rd9;
	.param .b64 param1;
	st.param.b64 	[param1], 0;
	.param .b32 retval0;
	call.uni (retval0), 
	vprintf, 
	(
	param0, 
	param1
	);
	ld.param.b32 	%r5, [retval0];
	} // callseq 2
	cvt.f64.f32 	%fd19, %f4;
	cvt.f64.f32 	%fd20, %f5;
	cvt.f64.f32 	%fd21, %f6;
	st.local.f64 	[%rd3], %fd19;
	st.local.f64 	[%rd3+8], %fd20;
	st.local.f64 	[%rd3+16], %fd21;
	mov.u64 	%rd10, $str$3;
	cvta.global.u64 	%rd11, %rd10;
	{ // callseq 3, 0
	.param .b64 param0;
	st.param.b64 	[param0], %rd11;
	.param .b64 param1;
	st.param.b64 	[param1], %rd2;
	.param .b32 retval0;
	call.uni (retval0), 
	vprintf, 
	(
	param0, 
	param1
	);
	ld.param.b32 	%r7, [retval0];
	} // callseq 3
	tex.3d.v4.f32.f32 	{%f7, %f8, %f9, %f10}, [%rd1, {%f6, %f5, %f4, %f4}];
	cvt.f64.f32 	%fd22, %f7;
	st.local.f64 	[%rd3], %fd22;
	mov.u64 	%rd12, $str$4;
	cvta.global.u64 	%rd13, %rd12;
	{ // callseq 4, 0
	.param .b64 param0;
	st.param.b64 	[param0], %rd13;
	.param .b64 param1;
	st.param.b64 	[param1], %rd2;
	.param .b32 retval0;
	call.uni (retval0), 
	vprintf, 
	(
	param0, 
	param1
	);
	ld.param.b32 	%r9, [retval0];
	} // callseq 4
	ret;

}
	// .globl	_Z21coulomb_function_testyPdS_S_S_
.visible .entry _Z21coulomb_function_testyPdS_S_S_(
	.param .u64 _Z21coulomb_function_testyPdS_S_S__param_0,
	.param .u64 .ptr .align 1 _Z21coulomb_function_testyPdS_S_S__param_1,
	.param .u64 .ptr .align 1 _Z21coulomb_function_testyPdS_S_S__param_2,
	.param .u64 .ptr .align 1 _Z21coulomb_function_testyPdS_S_S__param_3,
	.param .u64 .ptr .align 1 _Z21coulomb_function_testyPdS_S_S__param_4
)
{
	.reg .pred 	%p<8>;
	.reg .b32 	%r<5>;
	.reg .b32 	%f<21>;
	.reg .b64 	%rd<26>;
	.reg .b64 	%fd<45>;

	ld.param.u64 	%rd13, [_Z21coulomb_function_testyPdS_S_S__param_0];
	ld.param.u64 	%rd14, [_Z21coulomb_function_testyPdS_S_S__param_1];
	ld.param.u64 	%rd15, [_Z21coulomb_function_testyPdS_S_S__param_2];
	ld.param.u64 	%rd16, [_Z21coulomb_function_testyPdS_S_S__param_3];
	ld.param.u64 	%rd17, [_Z21coulomb_function_testyPdS_S_S__param_4];
	cvta.to.global.u64 	%rd18, %rd17;
	cvta.to.global.u64 	%rd19, %rd16;
	cvta.to.global.u64 	%rd20, %rd15;
	cvta.to.global.u64 	%rd21, %rd14;
	add.s64 	%rd25, %rd18, 8;
	add.s64 	%rd24, %rd19, 8;
	add.s64 	%rd23, %rd20, 8;
	add.s64 	%rd22, %rd21, 8;
	mov.b32 	%r4, 0;
$L__BB1_1:
	ld.global.f64 	%fd1, [%rd22+-8];
	cvt.rn.f32.f64 	%f1, %fd1;
	ld.global.f64 	%fd2, [%rd23+-8];
	cvt.rn.f32.f64 	%f2, %fd2;
	ld.global.f64 	%fd3, [%rd24+-8];
	cvt.rn.f32.f64 	%f3, %fd3;
	cvt.f64.f32 	%fd4, %f1;
	add.f64 	%fd5, %fd4, 0dC000000000000000;
	setp.gt.f64 	%p1, %fd5, 0d0000000000000000;
	mul.f64 	%fd6, %fd5, 0d4069000000000000;
	div.rn.f64 	%fd7, %fd6, 0d4037000000000000;
	add.f64 	%fd8, %fd7, 0d3FE0000000000000;
	selp.f64 	%fd9, %fd8, 0d3FE0000000000000, %p1;
	cvt.rn.f32.f64 	%f4, %fd9;
	cvt.f64.f32 	%fd10, %f2;
	add.f64 	%fd11, %fd10, 0dC000000000000000;
	setp.gt.f64 	%p2, %fd11, 0d0000000000000000;
	mul.f64 	%fd12, %fd11, 0d4069000000000000;
	div.rn.f64 	%fd13, %fd12, 0d402A000000000000;
	add.f64 	%fd14, %fd13, 0d3FE0000000000000;
	selp.f64 	%fd15, %fd14, 0d3FE0000000000000, %p2;
	cvt.rn.f32.f64 	%f5, %fd15;
	cvt.f64.f32 	%fd16, %f3;
	add.f64 	%fd17, %fd16, 0dC000000000000000;
	setp.gt.f64 	%p3, %fd17, 0d0000000000000000;
	mul.f64 	%fd18, %fd17, 0d4069000000000000;
	div.rn.f64 	%fd19, %fd18, 0d402A000000000000;
	add.f64 	%fd20, %fd19, 0d3FE0000000000000;
	selp.f64 	%fd21, %fd20, 0d3FE0000000000000, %p3;
	cvt.rn.f32.f64 	%f6, %fd21;
	tex.3d.v4.f32.f32 	{%f7, %f8, %f9, %f10}, [%rd13, {%f6, %f5, %f4, %f4}];
	cvt.f64.f32 	%fd22, %f7;
	st.global.f64 	[%rd25+-8], %fd22;
	ld.global.f64 	%fd23, [%rd22];
	cvt.rn.f32.f64 	%f11, %fd23;
	ld.global.f64 	%fd24, [%rd23];
	cvt.rn.f32.f64 	%f12, %fd24;
	ld.global.f64 	%fd25, [%rd24];
	cvt.rn.f32.f64 	%f13, %fd25;
	cvt.f64.f32 	%fd26, %f11;
	add.f64 	%fd27, %fd26, 0dC000000000000000;
	setp.gt.f64 	%p4, %fd27, 0d0000000000000000;
	mul.f64 	%fd28, %fd27, 0d4069000000000000;
	div.rn.f64 	%fd29, %fd28, 0d4037000000000000;
	add.f64 	%fd30, %fd29, 0d3FE0000000000000;
	selp.f64 	%fd31, %fd30, 0d3FE0000000000000, %p4;
	cvt.rn.f32.f64 	%f14, %fd31;
	cvt.f64.f32 	%fd32, %f12;
	add.f64 	%fd33, %fd32, 0dC000000000000000;
	setp.gt.f64 	%p5, %fd33, 0d0000000000000000;
	mul.f64 	%fd34, %fd33, 0d4069000000000000;
	div.rn.f64 	%fd35, %fd34, 0d402A000000000000;
	add.f64 	%fd36, %fd35, 0d3FE0000000000000;
	selp.f64 	%fd37, %fd36, 0d3FE0000000000000, %p5;
	cvt.rn.f32.f64 	%f15, %fd37;
	cvt.f64.f32 	%fd38, %f13;
	add.f64 	%fd39, %fd38, 0dC000000000000000;
	setp.gt.f64 	%p6, %fd39, 0d0000000000000000;
	mul.f64 	%fd40, %fd39, 0d4069000000000000;
	div.rn.f64 	%fd41, %fd40, 0d402A000000000000;
	add.f64 	%fd42, %fd41, 0d3FE0000000000000;
	selp.f64 	%fd43, %fd42, 0d3FE0000000000000, %p6;
	cvt.rn.f32.f64 	%f16, %fd43;
	tex.3d.v4.f32.f32 	{%f17, %f18, %f19, %f20}, [%rd13, {%f16, %f15, %f14, %f14}];
	cvt.f64.f32 	%fd44, %f17;
	st.global.f64 	[%rd25], %fd44;
	add.s32 	%r4, %r4, 2;
	add.s64 	%rd25, %rd25, 16;
	add.s64 	%rd24, %rd24, 16;
	add.s64 	%rd23, %rd23, 16;
	add.s64 	%rd22, %rd22, 16;
	setp.ne.s32 	%p7, %r4, 72192;
	@%p7 bra 	$L__BB1_1;
	ret;

}


// ===== COMPILED SASS (sm_100) =====

	.target	sm_100

	.elftype	@"ET_EXEC"


//--------------------- .note.nv.tkinfo           --------------------------
	.section	.note.nv.tkinfo,"",@"SHT_NOTE"
	.sectionflags	@"SHF_NOTE_NV_TKINFO"
	.tkinfo
        /*0018*/ 	.word	0x00000002
        /*0030*/ 	.string	""
        /*0030*/ 	.string	"ptxas"
        /*0030*/ 	.string	"Cuda compilation tools, release 13.0, V13.0.88"
        /*0030*/ 	.string	"Build cuda_13.0.r13.0/compiler.36424714_0"
        /*0030*/ 	.string	"-arch sm_100 -m 64 "



//--------------------- .note.nv.cuinfo           --------------------------
	.section	.note.nv.cuinfo,"",@"SHT_NOTE"
	.sectionflags	@"SHF_NOTE_NV_CUINFO"
        /*0018*/ 	.short	0x0002
        /*001a*/ 	.short	0x0064
        /*001c*/ 	.short	0x0082
	.zero		2


//--------------------- .nv.info                  --------------------------
	.section	.nv.info,"",@"SHT_CUDA_INFO"
	.align	4


	//----- nvinfo : EIATTR_REGCOUNT
	.align		4
        /*0000*/ 	.byte	0x04, 0x2f
        /*0002*/ 	.short	(.L_6 - .L_5)
	.align		4
.L_5:
        /*0004*/ 	.word	index@(_Z16coulomb_functionyfffPf)
        /*0008*/ 	.word	0x0000001e


	//----- nvinfo : EIATTR_FRAME_SIZE
	.align		4
.L_6:
        /*000c*/ 	.byte	0x04, 0x11
        /*000e*/ 	.short	(.L_8 - .L_7)
	.align		4
.L_7:
        /*0010*/ 	.word	index@($__internal_1_$__cuda_sm20_div_rn_f64_full)
        /*0014*/ 	.word	0x00000018


	//----- nvinfo : EIATTR_FRAME_SIZE
	.align		4
.L_8:
        /*0018*/ 	.byte	0x04, 0x11
        /*001a*/ 	.short	(.L_10 - .L_9)
	.align		4
.L_9:
        /*001c*/ 	.word	index@(_Z16coulomb_functionyfffPf)
        /*0020*/ 	.word	0x00000018


	//----- nvinfo : EIATTR_REGCOUNT
	.align		4
.L_10:
        /*0024*/ 	.byte	0x04, 0x2f
        /*0026*/ 	.short	(.L_12 - .L_11)
	.align		4
.L_11:
        /*0028*/ 	.word	index@(_Z21coulomb_function_testyPdS_S_S_)
        /*002c*/ 	.word	0x00000021


	//----- nvinfo : EIATTR_FRAME_SIZE
	.align		4
.L_12:
        /*0030*/ 	.byte	0x04, 0x11
        /*0032*/ 	.short	(.L_14 - .L_13)
	.align		4
.L_13:
        /*0034*/ 	.word	index@($__internal_0_$__cuda_sm20_div_rn_f64_full)
        /*0038*/ 	.word	0x00000000


	//----- nvinfo : EIATTR_FRAME_SIZE
	.align		4
.L_14:
        /*003c*/ 	.byte	0x04, 0x11
        /*003e*/ 	.short	(.L_16 - .L_15)
	.align		4
.L_15:
        /*0040*/ 	.word	index@(_Z21coulomb_function_testyPdS_S_S_)
        /*0044*/ 	.word	0x00000000


	//----- nvinfo : EIATTR_MIN_STACK_SIZE
	.align		4
.L_16:
        /*0048*/ 	.byte	0x04, 0x12
        /*004a*/ 	.short	(.L_18 - .L_17)
	.align		4
.L_17:
        /*004c*/ 	.word	index@(_Z21coulomb_function_testyPdS_S_S_)
        /*0050*/ 	.word	0x00000000


	//----- nvinfo : EIATTR_MIN_STACK_SIZE
	.align		4
.L_18:
        /*0054*/ 	.byte	0x04, 0x12
        /*0056*/ 	.short	(.L_20 - .L_19)
	.align		4
.L_19:
        /*0058*/ 	.word	index@(_Z16coulomb_functionyfffPf)
        /*005c*/ 	.word	0x00000018
.L_20:


//--------------------- .nv.compat                --------------------------
	.section	.nv.compat,"",@"SHT_CUDA_COMPAT_INFO"
	.align	4
        /*0000*/ 	.byte	0x02, 0x09, 0x00, 0x00, 0x02, 0x02, 0x02, 0x00, 0x02, 0x05, 0x05, 0x00, 0x03, 0x07, 0x01, 0x01
        /*0010*/ 	.byte	0x02, 0x03, 0x00, 0x00, 0x02, 0x06, 0x01, 0x00, 0x04, 0x0b, 0x08, 0x00, 0x01, 0x00, 0x00, 0x00
        /*0020*/ 	.byte	0x00, 0x00, 0x00, 0x00


//--------------------- .nv.info._Z21coulomb_function_testyPdS_S_S_ --------------------------
	.section	.nv.info._Z21coulomb_function_testyPdS_S_S_,"",@"SHT_CUDA_INFO"
	.sectionflags	@""
	.align	4


	//----- nvinfo : EIATTR_CUDA_API_VERSION
	.align		4
        /*0000*/ 	.byte	0x04, 0x37
        /*0002*/ 	.short	(.L_22 - .L_21)
.L_21:
        /*0004*/ 	.word	0x00000082


	//----- nvinfo : EIATTR_KPARAM_INFO
	.align		4
.L_22:
        /*0008*/ 	.byte	0x04, 0x17
        /*000a*/ 	.short	(.L_24 - .L_23)
.L_23:
        /*000c*/ 	.word	0x00000000
        /*0010*/ 	.short	0x0004
        /*0012*/ 	.short	0x0020
        /*0014*/ 	.byte	0x00, 0xf5, 0x21, 0x00


	//----- nvinfo : EIATTR_KPARAM_INFO
	.align		4
.L_24:
        /*0018*/ 	.byte	0x04, 0x17
        /*001a*/ 	.short	(.L_26 - .L_25)
.L_25:
        /*001c*/ 	.word	0x00000000
        /*0020*/ 	.short	0x0003
        /*0022*/ 	.short	0x0018
        /*0024*/ 	.byte	0x00, 0xf5, 0x21, 0x00


	//----- nvinfo : EIATTR_KPARAM_INFO
	.align		4
.L_26:
        /*0028*/ 	.byte	0x04, 0x17
        /*002a*/ 	.short	(.L_28 - .L_27)
.L_27:
        /*002c*/ 	.word	0x00000000
        /*0030*/ 	.short	0x0002
        /*0032*/ 	.short	0x0010
        /*0034*/ 	.byte	0x00, 0xf5, 0x21, 0x00


	//----- nvinfo : EIATTR_KPARAM_INFO
	.align		4
.L_28:
        /*0038*/ 	.byte	0x04, 0x17
        /*003a*/ 	.short	(.L_30 - .L_29)
.L_29:
        /*003c*/ 	.word	0x00000000
        /*0040*/ 	.short	0x0001
        /*0042*/ 	.short	0x0008
        /*0044*/ 	.byte	0x00, 0xf5, 0x21, 0x00


	//----- nvinfo : EIATTR_KPARAM_INFO
	.align		4
.L_30:
        /*0048*/ 	.byte	0x04, 0x17
        /*004a*/ 	.short	(.L_32 - .L_31)
.L_31:
        /*004c*/ 	.word	0x00000000
        /*0050*/ 	.short	0x0000
        /*0052*/ 	.short	0x0000
        /*0054*/ 	.byte	0x00, 0xf0, 0x21, 0x00


	//----- nvinfo : EIATTR_SPARSE_MMA_MASK
	.align		4
.L_32:
        /*0058*/ 	.byte	0x03, 0x50
        /*005a*/ 	.short	0x0000


	//----- nvinfo : EIATTR_MAXREG_COUNT
	.align		4
        /*005c*/ 	.byte	0x03, 0x1b
        /*005e*/ 	.short	0x00ff


	//----- nvinfo : EIATTR_MERCURY_ISA_VERSION
	.align		4
        /*0060*/ 	.byte	0x03, 0x5f
        /*0062*/ 	.short	0x0101


	//----- nvinfo : EIATTR_VRC_CTA_INIT_COUNT
	.align		4
        /*0064*/ 	.byte	0x02, 0x4a
	.zero		1
	.zero		1


	//----- nvinfo : EIATTR_EXIT_INSTR_OFFSETS
	.align		4
        /*0068*/ 	.byte	0x04, 0x1c
        /*006a*/ 	.short	(.L_34 - .L_33)


	//   ....[0]....
.L_33:
        /*006c*/ 	.word	0x00000f60


	//----- nvinfo : EIATTR_CRS_STACK_SIZE
	.align		4
.L_34:
        /*0070*/ 	.byte	0x04, 0x1e
        /*0072*/ 	.short	(.L_36 - .L_35)
.L_35:
        /*0074*/ 	.word	0x00000000


	//----- nvinfo : EIATTR_CBANK_PARAM_SIZE
	.align		4
.L_36:
        /*0078*/ 	.byte	0x03, 0x19
        /*007a*/ 	.short	0x0028


	//----- nvinfo : EIATTR_PARAM_CBANK
	.align		4
        /*007c*/ 	.byte	0x04, 0x0a
        /*007e*/ 	.short	(.L_38 - .L_37)
	.align		4
.L_37:
        /*0080*/ 	.word	index@(.nv.constant0._Z21coulomb_function_testyPdS_S_S_)
        /*0084*/ 	.short	0x0380
        /*0086*/ 	.short	0x0028


	//----- nvinfo : EIATTR_SW_WAR
	.align		4
.L_38:
        /*0088*/ 	.byte	0x04, 0x36
        /*008a*/ 	.short	(.L_40 - .L_39)
.L_39:
        /*008c*/ 	.word	0x00000008
.L_40:


//--------------------- .nv.info._Z16coulomb_functionyfffPf --------------------------
	.section	.nv.info._Z16coulomb_functionyfffPf,"",@"SHT_CUDA_INFO"
	.sectionflags	@""
	.align	4


	//----- nvinfo : EIATTR_CUDA_API_VERSION
	.align		4
        /*0000*/ 	.byte	0x04, 0x37
        /*0002*/ 	.short	(.L_42 - .L_41)
.L_41:
        /*0004*/ 	.word	0x00000082


	//----- nvinfo : EIATTR_KPARAM_INFO
	.align		4
.L_42:
        /*0008*/ 	.byte	0x04, 0x17
        /*000a*/ 	.short	(.L_44 - .L_43)
.L_43:
        /*000c*/ 	.word	0x00000000
        /*0010*/ 	.short	0x0004
        /*0012*/ 	.short	0x0018
        /*0014*/ 	.byte	0x00, 0xf5, 0x21, 0x00


	//----- nvinfo : EIATTR_KPARAM_INFO
	.align		4
.L_44:
        /*0018*/ 	.byte	0x04, 0x17
        /*001a*/ 	.short	(.L_46 - .L_45)
.L_45:
        /*001c*/ 	.word	0x00000000
        /*0020*/ 	.short	0x0003
        /*0022*/ 	.short	0x0010
        /*0024*/ 	.byte	0x00, 0xf0, 0x11, 0x00


	//----- nvinfo : EIATTR_KPARAM_INFO
	.align		4
.L_46:
        /*0028*/ 	.byte	0x04, 0x17
        /*002a*/ 	.short	(.L_48 - .L_47)
.L_47:
        /*002c*/ 	.word	0x00000000
        /*0030*/ 	.short	0x0002
        /*0032*/ 	.short	0x000c
        /*0034*/ 	.byte	0x00, 0xf0, 0x11, 0x00


	//----- nvinfo : EIATTR_KPARAM_INFO
	.align		4
.L_48:
        /*0038*/ 	.byte	0x04, 0x17
        /*003a*/ 	.short	(.L_50 - .L_49)
.L_49:
        /*003c*/ 	.word	0x00000000
        /*0040*/ 	.short	0x0001
        /*0042*/ 	.short	0x0008
        /*0044*/ 	.byte	0x00, 0xf0, 0x11, 0x00


	//----- nvinfo : EIATTR_KPARAM_INFO
	.align		4
.L_50:
        /*0048*/ 	.byte	0x04, 0x17
        /*004a*/ 	.short	(.L_52 - .L_51)
.L_51:
        /*004c*/ 	.word	0x00000000
        /*0050*/ 	.short	0x0000
        /*0052*/ 	.short	0x0000
        /*0054*/ 	.byte	0x00, 0xf0, 0x21, 0x00


	//----- nvinfo : EIATTR_SPARSE_MMA_MASK
	.align		4
.L_52:
        /*0058*/ 	.byte	0x03, 0x50
        /*005a*/ 	.short	0x0000


	//----- nvinfo : EIATTR_MAXREG_COUNT
	.align		4
        /*005c*/ 	.byte	0x03, 0x1b
        /*005e*/ 	.short	0x00ff


	//----- nvinfo : EIATTR_EXTERNS
	.align		4
        /*0060*/ 	.byte	0x04, 0x0f
        /*0062*/ 	.short	(.L_54 - .L_53)


	//   ....[0]....
	.align		4
.L_53:
        /*0064*/ 	.word	index@(vprintf)


	//----- nvinfo : EIATTR_MERCURY_ISA_VERSION
	.align		4
.L_54:
        /*0068*/ 	.byte	0x03, 0x5f
        /*006a*/ 	.short	0x0101


	//----- nvinfo : EIATTR_VRC_CTA_INIT_COUNT
	.align		4
        /*006c*/ 	.byte	0x02, 0x4a
	.zero		1
	.zero		1


	//----- nvinfo : EIATTR_SYSCALL_OFFSETS
	.align		4
        /*0070*/ 	.byte	0x04, 0x46
        /*0072*/ 	.short	(.L_56 - .L_55)


	//   ....[0]....
.L_55:
        /*0074*/ 	.word	0x000000d0


	//   ....[1]....
        /*0078*/ 	.word	0x000001d0


	//   ....[2]....
        /*007c*/ 	.word	0x00000740


	//   ....[3]....
        /*0080*/ 	.word	0x00000820


	//   ....[4]....
        /*0084*/ 	.word	0x00000900


	//----- nvinfo : EIATTR_EXIT_INSTR_OFFSETS
	.align		4
.L_56:
        /*0088*/ 	.byte	0x04, 0x1c
        /*008a*/ 	.short	(.L_58 - .L_57)


	//   ....[0]....
.L_57:
        /*008c*/ 	.word	0x00000910


	//----- nvinfo : EIATTR_CRS_STACK_SIZE
	.align		4
.L_58:
        /*0090*/ 	.byte	0x04, 0x1e
        /*0092*/ 	.short	(.L_60 - .L_59)
.L_59:
        /*0094*/ 	.word	0x00000000


	//----- nvinfo : EIATTR_CBANK_PARAM_SIZE
	.align		4
.L_60:
        /*0098*/ 	.byte	0x03, 0x19
        /*009a*/ 	.short	0x0020


	//----- nvinfo : EIATTR_PARAM_CBANK
	.align		4
        /*009c*/ 	.byte	0x04, 0x0a
        /*009e*/ 	.short	(.L_62 - .L_61)
	.align		4
.L_61:
        /*00a0*/ 	.word	index@(.nv.constant0._Z16coulomb_functionyfffPf)
        /*00a4*/ 	.short	0x0380
        /*00a6*/ 	.short	0x0020


	//----- nvinfo : EIATTR_SW_WAR
	.align		4
.L_62:
        /*00a8*/ 	.byte	0x04, 0x36
        /*00aa*/ 	.short	(.L_64 - .L_63)
.L_63:
        /*00ac*/ 	.word	0x00000008
.L_64:


//--------------------- .nv.callgraph             --------------------------
	.section	.nv.callgraph,"",@"SHT_CUDA_CALLGRAPH"
	.align	4
	.sectionentsize	8
	.align		4
        /*0000*/ 	.word	0x00000000
	.align		4
        /*0004*/ 	.word	0xffffffff
	.align		4
        /*0008*/ 	.word	index@(_Z16coulomb_functionyfffPf)
	.align		4
        /*000c*/ 	.word	index@(vprintf)
	.align		4
        /*0010*/ 	.word	0x00000000
	.align		4
        /*0014*/ 	.word	0xfffffffe
	.align		4
        /*0018*/ 	.word	0x00000000
	.align		4
        /*001c*/ 	.word	0xfffffffd
	.align		4
        /*0020*/ 	.word	0x00000000
	.align		4
        /*0024*/ 	.word	0xfffffffc


//--------------------- .nv.constant4             --------------------------
	.section	.nv.constant4,"a",@progbits
	.align	8
	.align		8
.nv.constant4:
        /*0000*/ 	.dword	$str
	.align		8
        /*0008*/ 	.dword	$str$1
	.align		8
        /*0010*/ 	.dword	$str$2
	.align		8
        /*0018*/ 	.dword	$str$3
	.align		8
        /*0020*/ 	.dword	$str$4
	.align		8
        /*0028*/ 	.dword	vprintf


//--------------------- .text._Z21coulomb_function_testyPdS_S_S_ --------------------------
	.section	.text._Z21coulomb_function_testyPdS_S_S_,"ax",@progbits
	.align	128
        .global         _Z21coulomb_function_testyPdS_S_S_
        .type           _Z21coulomb_function_testyPdS_S_S_,@function
        .size           _Z21coulomb_function_testyPdS_S_S_,(.L_x_27 - _Z21coulomb_function_testyPdS_S_S_)
        .other          _Z21coulomb_function_testyPdS_S_S_,@"STO_CUDA_ENTRY STV_DEFAULT"
_Z21coulomb_function_testyPdS_S_S_:
.text._Z21coulomb_function_testyPdS_S_S_:
[----:B------:R-:W-:Y:S01]  /*0000*/  LDC R1, c[0x0][0x37c] ;  /* 0x0000df00ff017b82 */ /* 0x000fe20000000800 */
[----:B------:R-:W0:Y:S01]  /*0010*/  LDCU.128 UR4, c[0x0][0x390] ;  /* 0x00007200ff0477ac */ /* 0x000e220008000c00 */
[----:B------:R-:W1:Y:S01]  /*0020*/  LDCU.64 UR10, c[0x0][0x3a0] ;  /* 0x00007400ff0a77ac */ /* 0x000e620008000a00 */
[----:B------:R-:W2:Y:S01]  /*0030*/  LDCU.64 UR12, c[0x0][0x388] ;  /* 0x00007100ff0c77ac */ /* 0x000ea20008000a00 */
[----:B------:R-:W3:Y:S01]  /*0040*/  LDCU.64 UR14, c[0x0][0x358] ;  /* 0x00006b00ff0e77ac */ /* 0x000ee20008000a00 */
[----:B0-----:R-:W-:Y:S02]  /*0050*/  UIADD3 UR8, UP0, UPT, UR6, 0x8, URZ ;  /* 0x0000000806087890 */ /* 0x001fe4000ff1e0ff */
[----:B------:R-:W-:Y:S02]  /*0060*/  UIADD3 UR6, UP1, UPT, UR4, 0x8, URZ ;  /* 0x0000000804067890 */ /* 0x000fe4000ff3e0ff */
[----:B------:R-:W-:Y:S02]  /*0070*/  UIADD3.X UR9, UPT, UPT, URZ, UR7, URZ, UP0, !UPT ;  /* 0x00000007ff097290 */ /* 0x000fe400087fe4ff */
[----:B------:R-:W-:Y:S01]  /*0080*/  UIADD3.X UR7, UPT, UPT, URZ, UR5, URZ, UP1, !UPT ;  /* 0x00000005ff077290 */ /* 0x000fe20008ffe4ff */
[----:B------:R-:W-:Y:S01]  /*0090*/  IMAD.U32 R16, RZ, RZ, UR8 ;  /* 0x00000008ff107e24 */ /* 0x000fe2000f8e00ff */
[----:B-1----:R-:W-:Y:S01]  /*00a0*/  UIADD3 UR10, UP0, UPT, UR10, 0x8, URZ ;  /* 0x000000080a0a7890 */ /* 0x002fe2000ff1e0ff */
[----:B------:R-:W-:Y:S01]  /*00b0*/  IMAD.U32 R18, RZ, RZ, UR6 ;  /* 0x00000006ff127e24 */ /* 0x000fe2000f8e00ff */
[----:B--2---:R-:W-:Y:S01]  /*00c0*/  UIADD3 UR4, UP1, UPT, UR12, 0x8, URZ ;  /* 0x000000080c047890 */ /* 0x004fe2000ff3e0ff */
[----:B------:R-:W-:Y:S01]  /*00d0*/  IMAD.U32 R17, RZ, RZ, UR9 ;  /* 0x00000009ff117e24 */ /* 0x000fe2000f8e00ff */
[----:B------:R-:W-:Y:S01]  /*00e0*/  UIADD3.X UR11, UPT, UPT, URZ, UR11, URZ, UP0, !UPT ;  /* 0x0000000bff0b7290 */ /* 0x000fe200087fe4ff */
[----:B------:R-:W-:Y:S01]  /*00f0*/  MOV R19, UR7 ;  /* 0x0000000700137c02 */ /* 0x000fe20008000f00 */
[----:B------:R-:W-:Y:S01]  /*0100*/  UIADD3.X UR5, UPT, UPT, URZ, UR13, URZ, UP1, !UPT ;  /* 0x0000000dff057290 */ /* 0x000fe20008ffe4ff */
[----:B------:R-:W-:-:S02]  /*0110*/  IMAD.U32 R6, RZ, RZ, UR10 ;  /* 0x0000000aff067e24 */ /* 0x000fc4000f8e00ff */
[----:B------:R-:W-:Y:S01]  /*0120*/  IMAD.U32 R20, RZ, RZ, UR4 ;  /* 0x00000004ff147e24 */ /* 0x000fe2000f8e00ff */
[----:B------:R-:W-:Y:S01]  /*0130*/  UMOV UR4, URZ ;  /* 0x000000ff00047c82 */ /* 0x000fe20008000000 */
[----:B------:R-:W-:Y:S02]  /*0140*/  IMAD.U32 R7, RZ, RZ, UR11 ;  /* 0x0000000bff077e24 */ /* 0x000fe4000f8e00ff */
[----:B---3--:R-:W-:-:S07]  /*0150*/  IMAD.U32 R21, RZ, RZ, UR5 ;  /* 0x00000005ff157e24 */ /* 0x008fce000f8e00ff */
.L_x_6:
[----:B0-----:R-:W2:Y:S04]  /*0160*/  LDG.E.64 R2, desc[UR14][R20.64+-0x8] ;  /* 0xfffff80e14027981 */ /* 0x001ea8000c1e1b00 */
[----:B------:R-:W3:Y:S04]  /*0170*/  LDG.E.64 R14, desc[UR14][R18.64+-0x8] ;  /* 0xfffff80e120e7981 */ /* 0x000ee8000c1e1b00 */
[----:B------:R-:W4:Y:S01]  /*0180*/  LDG.E.64 R4, desc[UR14][R16.64+-0x8] ;  /* 0xfffff80e10047981 */ /* 0x000f22000c1e1b00 */
[----:B------:R-:W0:Y:S01]  /*0190*/  MUFU.RCP64H R11, 23 ;  /* 0x40370000000b7908 */ /* 0x000e220000001800 */
[----:B------:R-:W-:-:S02]  /*01a0*/  IMAD.MOV.U32 R22, RZ, RZ, 0x0 ;  /* 0x00000000ff167424 */ /* 0x000fc400078e00ff */
[----:B------:R-:W-:Y:S02]  /*01b0*/  IMAD.MOV.U32 R23, RZ, RZ, 0x40370000 ;  /* 0x40370000ff177424 */ /* 0x000fe400078e00ff */
[----:B------:R-:W-:-:S06]  /*01c0*/  IMAD.MOV.U32 R10, RZ, RZ, 0x1 ;  /* 0x00000001ff0a7424 */ /* 0x000fcc00078e00ff */
[----:B0-----:R-:W-:-:S08]  /*01d0*/  DFMA R8, R10, -R22, 1 ;  /* 0x3ff000000a08742b */ /* 0x001fd00000000816 */
[----:B------:R-:W-:-:S08]  /*01e0*/  DFMA R12, R8, R8, R8 ;  /* 0x00000008080c722b */ /* 0x000fd00000000008 */
[----:B------:R-:W-:-:S08]  /*01f0*/  DFMA R12, R10, R12, R10 ;  /* 0x0000000c0a0c722b */ /* 0x000fd0000000000a */
[----:B------:R-:W-:-:S08]  /*0200*/  DFMA R22, R12, -R22, 1 ;  /* 0x3ff000000c16742b */ /* 0x000fd00000000816 */
[----:B------:R-:W-:Y:S01]  /*0210*/  DFMA R22, R12, R22, R12 ;  /* 0x000000160c16722b */ /* 0x000fe2000000000c */
[----:B--2---:R-:W0:Y:S08]  /*0220*/  F2F.F32.F64 R0, R2 ;  /* 0x0000000200007310 */ /* 0x004e300000301000 */
[----:B---3--:R-:W-:Y:S08]  /*0230*/  F2F.F32.F64 R14, R14 ;  /* 0x0000000e000e7310 */ /* 0x008ff00000301000 */
[----:B0-----:R0:W1:Y:S02]  /*0240*/  F2F.F64.F32 R8, R0 ;  /* 0x0000000000087310 */ /* 0x0010640000201800 */
[----:B0-----:R-:W-:Y:S01]  /*0250*/  IMAD.MOV.U32 R0, RZ, RZ, RZ ;  /* 0x000000ffff007224 */ /* 0x001fe200078e00ff */
[----:B-1----:R-:W-:-:S08]  /*0260*/  DADD R10, R8, -2 ;  /* 0xc0000000080a7429 */ /* 0x002fd00000000000 */
[C---:B------:R-:W-:Y:S02]  /*0270*/  DMUL R8, R10.reuse, 200 ;  /* 0x406900000a087828 */ /* 0x040fe40000000000 */
[----:B------:R-:W-:Y:S01]  /*0280*/  DSETP.GT.AND P2, PT, R10, RZ, PT ;  /* 0x000000ff0a00722a */ /* 0x000fe20003f44000 */
[----:B------:R-:W-:Y:S01]  /*0290*/  IMAD.MOV.U32 R10, RZ, RZ, R6 ;  /* 0x000000ffff0a7224 */ /* 0x000fe200078e0006 */
[----:B------:R-:W-:-:S04]  /*02a0*/  MOV R11, R7 ;  /* 0x00000007000b7202 */ /* 0x000fc80000000f00 */
[----:B------:R-:W-:Y:S02]  /*02b0*/  DMUL R12, R8, R22 ;  /* 0x00000016080c7228 */ /* 0x000fe40000000000 */
[----:B------:R-:W-:-:S06]  /*02c0*/  FSETP.GEU.AND P1, PT, |R9|, 6.5827683646048100446e-37, PT ;  /* 0x036000000900780b */ /* 0x000fcc0003f2e200 */
[----:B------:R-:W-:-:S08]  /*02d0*/  DFMA R2, R12, -23, R8 ;  /* 0xc03700000c02782b */ /* 0x000fd00000000008 */
[----:B------:R-:W-:Y:S01]  /*02e0*/  DFMA R2, R22, R2, R12 ;  /* 0x000000021602722b */ /* 0x000fe2000000000c */
[----:B----4-:R0:W1:Y:S09]  /*02f0*/  F2F.F32.F64 R13, R4 ;  /* 0x00000004000d7310 */ /* 0x0100720000301000 */
[----:B------:R-:W-:-:S05]  /*0300*/  FFMA R12, RZ, 2.859375, R3 ;  /* 0x40370000ff0c7823 */ /* 0x000fca0000000003 */
[----:B------:R-:W-:-:S13]  /*0310*/  FSETP.GT.AND P0, PT, |R12|, 1.469367938527859385e-39, PT ;  /* 0x001000000c00780b */ /* 0x000fda0003f04200 */
[----:B01----:R-:W-:Y:S05]  /*0320*/  @P0 BRA P1, `(.L_x_0) ;  /* 0x00000000001c0947 */ /* 0x003fea0000800000 */
[----:B------:R-:W-:Y:S01]  /*0330*/  IMAD.MOV.U32 R12, RZ, RZ, R8 ;  /* 0x000000ffff0c7224 */ /* 0x000fe200078e0008 */
[----:B------:R-:W-:Y:S01]  /*0340*/  MOV R2, 0x380 ;  /* 0x0000038000027802 */ /* 0x000fe20000000f00 */
[----:B------:R-:W-:Y:S02]  /*0350*/  IMAD.MOV.U32 R3, RZ, RZ, R9 ;  /* 0x000000ffff037224 */ /* 0x000fe400078e0009 */
[----:B------:R-:W-:-:S07]  /*0360*/  IMAD.MOV.U32 R7, RZ, RZ, 0x40370000 ;  /* 0x40370000ff077424 */ /* 0x000fce00078e00ff */
[----:B------:R-:W-:Y:S05]  /*0370*/  CALL.REL.NOINC `($__internal_0_$__cuda_sm20_div_rn_f64_full) ;  /* 0x0000000800fc7944 */ /* 0x000fea0003c00000 */
[----:B------:R-:W-:Y:S02]  /*0380*/  IMAD.MOV.U32 R2, RZ, RZ, R22 ;  /* 0x000000ffff027224 */ /* 0x000fe400078e0016 */
[----:B------:R-:W-:-:S07]  /*0390*/  IMAD.MOV.U32 R3, RZ, RZ, R23 ;  /* 0x000000ffff037224 */ /* 0x000fce00078e0017 */
.L_x_0:
[----:B------:R-:W0:Y:S01]  /*03a0*/  MUFU.RCP64H R5, 13 ;  /* 0x402a000000057908 */ /* 0x000e220000001800 */
[----:B------:R-:W-:Y:S01]  /*03b0*/  IMAD.MOV.U32 R22, RZ, RZ, 0x0 ;  /* 0x00000000ff167424 */ /* 0x000fe200078e00ff */
[----:B------:R-:W-:Y:S01]  /*03c0*/  MOV R23, 0x402a0000 ;  /* 0x402a000000177802 */ /* 0x000fe20000000f00 */
[----:B------:R-:W-:-:S05]  /*03d0*/  IMAD.MOV.U32 R4, RZ, RZ, 0x1 ;  /* 0x00000001ff047424 */ /* 0x000fca00078e00ff */
[----:B------:R-:W1:Y:S01]  /*03e0*/  F2F.F64.F32 R6, R14 ;  /* 0x0000000e00067310 */ /* 0x000e620000201800 */
[----:B0-----:R-:W-:Y:S02]  /*03f0*/  DFMA R8, R4, -R22, 1 ;  /* 0x3ff000000408742b */ /* 0x001fe40000000816 */
[----:B-1----:R-:W-:-:S06]  /*0400*/  DADD R6, R6, -2 ;  /* 0xc000000006067429 */ /* 0x002fcc0000000000 */
[----:B------:R-:W-:-:S08]  /*0410*/  DFMA R8, R8, R8, R8 ;  /* 0x000000080808722b */ /* 0x000fd00000000008 */
[----:B------:R-:W-:Y:S02]  /*0420*/  DFMA R8, R4, R8, R4 ;  /* 0x000000080408722b */ /* 0x000fe40000000004 */
[----:B------:R-:W-:-:S06]  /*0430*/  DMUL R4, R6, 200 ;  /* 0x4069000006047828 */ /* 0x000fcc0000000000 */
[----:B------:R-:W-:-:S04]  /*0440*/  DFMA R22, R8, -R22, 1 ;  /* 0x3ff000000816742b */ /* 0x000fc80000000816 */
[----:B------:R-:W-:-:S04]  /*0450*/  FSETP.GEU.AND P1, PT, |R5|, 6.5827683646048100446e-37, PT ;  /* 0x036000000500780b */ /* 0x000fc80003f2e200 */
[----:B------:R-:W-:Y:S02]  /*0460*/  DFMA R22, R8, R22, R8 ;  /* 0x000000160816722b */ /* 0x000fe40000000008 */
[----:B------:R-:W-:-:S06]  /*0470*/  DADD R8, R2, 0.5 ;  /* 0x3fe0000002087429 */ /* 0x000fcc0000000000 */
[----:B------:R-:W-:-:S04]  /*0480*/  DMUL R24, R4, R22 ;  /* 0x0000001604187228 */ /* 0x000fc80000000000 */
[----:B------:R-:W-:Y:S02]  /*0490*/  FSEL R14, R8, RZ, P2 ;  /* 0x000000ff080e7208 */ /* 0x000fe40001000000 */
[----:B------:R-:W-:Y:S01]  /*04a0*/  FSEL R15, R9, 1.75, P2 ;  /* 0x3fe00000090f7808 */ /* 0x000fe20001000000 */
[----:B------:R-:W-:Y:S02]  /*04b0*/  DSETP.GT.AND P2, PT, R6, RZ, PT ;  /* 0x000000ff0600722a */ /* 0x000fe40003f44000 */
[----:B------:R-:W-:Y:S01]  /*04c0*/  DFMA R26, R24, -13, R4 ;  /* 0xc02a0000181a782b */ /* 0x000fe20000000004 */
[----:B------:R0:W1:Y:S07]  /*04d0*/  F2F.F32.F64 R14, R14 ;  /* 0x0000000e000e7310 */ /* 0x00006e0000301000 */
[----:B------:R-:W-:-:S10]  /*04e0*/  DFMA R2, R22, R26, R24 ;  /* 0x0000001a1602722b */ /* 0x000fd40000000018 */
[----:B------:R-:W-:-:S05]  /*04f0*/  FFMA R8, RZ, 2.65625, R3 ;  /* 0x402a0000ff087823 */ /* 0x000fca0000000003 */
        /* <DEDUP_REMOVED lines=9> */
.L_x_1:
[----:B------:R-:W0:Y:S01]  /*0590*/  MUFU.RCP64H R5, 13 ;  /* 0x402a000000057908 */ /* 0x000e220000001800 */
[----:B------:R-:W-:Y:S01]  /*05a0*/  MOV R8, 0x0 ;  /* 0x0000000000087802 */ /* 0x000fe20000000f00 */
[----:B------:R-:W-:Y:S02]  /*05b0*/  IMAD.MOV.U32 R9, RZ, RZ, 0x402a0000 ;  /* 0x402a0000ff097424 */ /* 0x000fe400078e00ff */
[----:B------:R-:W-:-:S04]  /*05c0*/  IMAD.MOV.U32 R4, RZ, RZ, 0x1 ;  /* 0x00000001ff047424 */ /* 0x000fc800078e00ff */
[----:B------:R-:W1:Y:S02]  /*05d0*/  F2F.F64.F32 R6, R13 ;  /* 0x0000000d00067310 */ /* 0x000e640000201800 */
        /* <DEDUP_REMOVED lines=24> */
[----:B------:R-:W-:Y:S01]  /*0760*/  IMAD.MOV.U32 R2, RZ, RZ, R22 ;  /* 0x000000ffff027224 */ /* 0x000fe200078e0016 */
[----:B------:R-:W-:-:S07]  /*0770*/  MOV R3, R23 ;  /* 0x0000001700037202 */ /* 0x000fce0000000f00 */
.L_x_2:
[----:B------:R-:W-:Y:S01]  /*0780*/  DADD R2, R2, 0.5 ;  /* 0x3fe0000002027429 */ /* 0x000fe20000000000 */
[----:B------:R-:W0:Y:S01]  /*0790*/  LDCU UR6, c[0x0][0x380] ;  /* 0x00007000ff0677ac */ /* 0x000e220008000800 */
[----:B------:R-:W-:Y:S01]  /*07a0*/  IMAD.MOV.U32 R15, RZ, RZ, -0x3e000000 ;  /* 0xc2000000ff0f7424 */ /* 0x000fe200078e00ff */
[----:B------:R-:W-:-:S07]  /*07b0*/  UMOV UR7, URZ ;  /* 0x000000ff00077c82 */ /* 0x000fce0008000000 */
[----:B------:R-:W-:Y:S02]  /*07c0*/  FSEL R2, R2, RZ, P2 ;  /* 0x000000ff02027208 */ /* 0x000fe40001000000 */
[----:B------:R-:W-:-:S04]  /*07d0*/  FSEL R3, R3, 1.75, P2 ;  /* 0x3fe0000003037808 */ /* 0x000fc80001000000 */
[----:B------:R-:W0:Y:S02]  /*07e0*/  F2F.F32.F64 R12, R2 ;  /* 0x00000002000c7310 */ /* 0x000e240000301000 */
[----:B0-----:R-:W5:Y:S06]  /*07f0*/  TEX.LL RZ, R22, R12, R15, UR6, 3D, 0x1 ;  /* 0x48ff060f0c167f60 */ /* 0x001f6c00089e01ff */
[----:B------:R-:W0:Y:S01]  /*0800*/  MUFU.RCP64H R5, 23 ;  /* 0x4037000000057908 */ /* 0x000e220000001800 */
[----:B------:R-:W-:Y:S02]  /*0810*/  IMAD.MOV.U32 R6, RZ, RZ, 0x0 ;  /* 0x00000000ff067424 */ /* 0x000fe400078e00ff */
[----:B------:R-:W-:-:S02]  /*0820*/  IMAD.MOV.U32 R7, RZ, RZ, 0x40370000 ;  /* 0x40370000ff077424 */ /* 0x000fc400078e00ff */
[----:B------:R-:W-:-:S06]  /*0830*/  IMAD.MOV.U32 R4, RZ, RZ, 0x1 ;  /* 0x00000001ff047424 */ /* 0x000fcc00078e00ff */
[----:B0-----:R-:W-:-:S08]  /*0840*/  DFMA R8, R4, -R6, 1 ;  /* 0x3ff000000408742b */ /* 0x001fd00000000806 */
[----:B------:R-:W-:-:S08]  /*0850*/  DFMA R8, R8, R8, R8 ;  /* 0x000000080808722b */ /* 0x000fd00000000008 */
[----:B------:R-:W-:-:S08]  /*0860*/  DFMA R8, R4, R8, R4 ;  /* 0x000000080408722b */ /* 0x000fd00000000004 */
[----:B------:R-:W-:-:S08]  /*0870*/  DFMA R6, R8, -R6, 1 ;  /* 0x3ff000000806742b */ /* 0x000fd00000000806 */
[----:B------:R-:W-:Y:S01]  /*0880*/  DFMA R26, R8, R6, R8 ;  /* 0x00000006081a722b */ /* 0x000fe20000000008 */
[----:B-----5:R-:W0:Y:S02]  /*0890*/  F2F.F64.F32 R4, R22 ;  /* 0x0000001600047310 */ /* 0x020e240000201800 */
[----:B0-----:R0:W-:Y:S04]  /*08a0*/  STG.E.64 desc[UR14][R10.64+-0x8], R4 ;  /* 0xfffff8040a007986 */ /* 0x0011e8000c101b0e */
[----:B------:R-:W2:Y:S04]  /*08b0*/  LDG.E.64 R6, desc[UR14][R20.64] ;  /* 0x0000000e14067981 */ /* 0x000ea8000c1e1b00 */
[----:B------:R-:W3:Y:S04]  /*08c0*/  LDG.E.64 R14, desc[UR14][R18.64] ;  /* 0x0000000e120e7981 */ /* 0x000ee8000c1e1b00 */
[----:B------:R-:W4:Y:S01]  /*08d0*/  LDG.E.64 R8, desc[UR14][R16.64] ;  /* 0x0000000e10087981 */ /* 0x000f22000c1e1b00 */
[----:B--2---:R-:W1:Y:S08]  /*08e0*/  F2F.F32.F64 R6, R6 ;  /* 0x0000000600067310 */ /* 0x004e700000301000 */
[----:B---3--:R-:W-:Y:S08]  /*08f0*/  F2F.F32.F64 R14, R14 ;  /* 0x0000000e000e7310 */ /* 0x008ff00000301000 */
[----:B-1----:R-:W1:Y:S02]  /*0900*/  F2F.F64.F32 R2, R6 ;  /* 0x0000000600027310 */ /* 0x002e640000201800 */
[----:B-1----:R-:W-:-:S08]  /*0910*/  DADD R12, R2, -2 ;  /* 0xc0000000020c7429 */ /* 0x002fd00000000000 */
[C---:B------:R-:W-:Y:S02]  /*0920*/  DMUL R24, R12.reuse, 200 ;  /* 0x406900000c187828 */ /* 0x040fe40000000000 */
[----:B------:R-:W-:Y:S01]  /*0930*/  DSETP.GT.AND P2, PT, R12, RZ, PT ;  /* 0x000000ff0c00722a */ /* 0x000fe20003f44000 */
[----:B----4-:R1:W2:Y:S05]  /*0940*/  F2F.F32.F64 R13, R8 ;  /* 0x00000008000d7310 */ /* 0x0102aa0000301000 */
[----:B------:R-:W-:Y:S02]  /*0950*/  DMUL R2, R26, R24 ;  /* 0x000000181a027228 */ /* 0x000fe40000000000 */
[----:B------:R-:W-:-:S06]  /*0960*/  FSETP.GEU.AND P1, PT, |R25|, 6.5827683646048100446e-37, PT ;  /* 0x036000001900780b */ /* 0x000fcc0003f2e200 */
[----:B------:R-:W-:-:S08]  /*0970*/  DFMA R22, R2, -23, R24 ;  /* 0xc03700000216782b */ /* 0x000fd00000000018 */
[----:B------:R-:W-:-:S10]  /*0980*/  DFMA R2, R26, R22, R2 ;  /* 0x000000161a02722b */ /* 0x000fd40000000002 */
[----:B0-----:R-:W-:-:S05]  /*0990*/  FFMA R4, RZ, 2.859375, R3 ;  /* 0x40370000ff047823 */ /* 0x001fca0000000003 */
[----:B------:R-:W-:-:S13]  /*09a0*/  FSETP.GT.AND P0, PT, |R4|, 1.469367938527859385e-39, PT ;  /* 0x001000000400780b */ /* 0x000fda0003f04200 */
[----:B-12---:R-:W-:Y:S05]  /*09b0*/  @P0 BRA P1, `(.L_x_3) ;  /* 0x00000000001c0947 */ /* 0x006fea0000800000 */
[----:B------:R-:W-:Y:S01]  /*09c0*/  IMAD.MOV.U32 R12, RZ, RZ, R24 ;  /* 0x000000ffff0c7224 */ /* 0x000fe200078e0018 */
[----:B------:R-:W-:Y:S01]  /*09d0*/  MOV R7, 0x40370000 ;  /* 0x4037000000077802 */ /* 0x000fe20000000f00 */
[----:B------:R-:W-:Y:S01]  /*09e0*/  IMAD.MOV.U32 R3, RZ, RZ, R25 ;  /* 0x000000ffff037224 */ /* 0x000fe200078e0019 */
[----:B------:R-:W-:-:S07]  /*09f0*/  MOV R2, 0xa10 ;  /* 0x00000a1000027802 */ /* 0x000fce0000000f00 */
[----:B------:R-:W-:Y:S05]  /*0a00*/  CALL.REL.NOINC `($__internal_0_$__cuda_sm20_div_rn_f64_full) ;  /* 0x0000000400587944 */ /* 0x000fea0003c00000 */
[----:B------:R-:W-:Y:S02]  /*0a10*/  IMAD.MOV.U32 R2, RZ, RZ, R22 ;  /* 0x000000ffff027224 */ /* 0x000fe400078e0016 */
[----:B------:R-:W-:-:S07]  /*0a20*/  IMAD.MOV.U32 R3, RZ, RZ, R23 ;  /* 0x000000ffff037224 */ /* 0x000fce00078e0017 */
.L_x_3:
[----:B------:R-:W0:Y:S01]  /*0a30*/  MUFU.RCP64H R5, 13 ;  /* 0x402a000000057908 */ /* 0x000e220000001800 */
[----:B------:R-:W-:Y:S02]  /*0a40*/  IMAD.MOV.U32 R8, RZ, RZ, 0x0 ;  /* 0x00000000ff087424 */ /* 0x000fe400078e00ff */
[----:B------:R-:W-:Y:S02]  /*0a50*/  IMAD.MOV.U32 R9, RZ, RZ, 0x402a0000 ;  /* 0x402a0000ff097424 */ /* 0x000fe400078e00ff */
[----:B------:R-:W-:-:S03]  /*0a60*/  IMAD.MOV.U32 R4, RZ, RZ, 0x1 ;  /* 0x00000001ff047424 */ /* 0x000fc600078e00ff */
[----:B------:R-:W1:Y:S03]  /*0a70*/  F2F.F64.F32 R6, R14 ;  /* 0x0000000e00067310 */ /* 0x000e660000201800 */
        /* <DEDUP_REMOVED lines=20> */
[----:B------:R-:W-:Y:S01]  /*0bc0*/  MOV R3, R5 ;  /* 0x0000000500037202 */ /* 0x000fe20000000f00 */
[----:B------:R-:W-:Y:S01]  /*0bd0*/  IMAD.MOV.U32 R7, RZ, RZ, 0x402a0000 ;  /* 0x402a0000ff077424 */ /* 0x000fe200078e00ff */
[----:B------:R-:W-:-:S07]  /*0be0*/  MOV R2, 0xc00 ;  /* 0x00000c0000027802 */ /* 0x000fce0000000f00 */
[----:B------:R-:W-:Y:S05]  /*0bf0*/  CALL.REL.NOINC `($__internal_0_$__cuda_sm20_div_rn_f64_full) ;  /* 0x0000000000dc7944 */ /* 0x000fea0003c00000 */
[----:B------:R-:W-:Y:S02]  /*0c00*/  IMAD.MOV.U32 R2, RZ, RZ, R22 ;  /* 0x000000ffff027224 */ /* 0x000fe400078e0016 */
[----:B------:R-:W-:-:S07]  /*0c10*/  IMAD.MOV.U32 R3, RZ, RZ, R23 ;  /* 0x000000ffff037224 */ /* 0x000fce00078e0017 */
.L_x_4:
        /* <DEDUP_REMOVED lines=24> */
[----:B------:R-:W-:Y:S01]  /*0da0*/  MOV R12, R4 ;  /* 0x00000004000c7202 */ /* 0x000fe20000000f00 */
[----:B------:R-:W-:Y:S01]  /*0db0*/  IMAD.MOV.U32 R3, RZ, RZ, R5 ;  /* 0x000000ffff037224 */ /* 0x000fe200078e0005 */
[----:B------:R-:W-:Y:S01]  /*0dc0*/  MOV R2, 0xdf0 ;  /* 0x00000df000027802 */ /* 0x000fe20000000f00 */
[----:B------:R-:W-:-:S07]  /*0dd0*/  IMAD.MOV.U32 R7, RZ, RZ, 0x402a0000 ;  /* 0x402a0000ff077424 */ /* 0x000fce00078e00ff */
[----:B------:R-:W-:Y:S05]  /*0de0*/  CALL.REL.NOINC `($__internal_0_$__cuda_sm20_div_rn_f64_full) ;  /* 0x0000000000607944 */ /* 0x000fea0003c00000 */
[----:B------:R-:W-:Y:S02]  /*0df0*/  IMAD.MOV.U32 R2, RZ, RZ, R22 ;  /* 0x000000ffff027224 */ /* 0x000fe400078e0016 */
[----:B------:R-:W-:-:S07]  /*0e00*/  IMAD.MOV.U32 R3, RZ, RZ, R23 ;  /* 0x000000ffff037224 */ /* 0x000fce00078e0017 */
.L_x_5:
[----:B------:R-:W-:Y:S01]  /*0e10*/  DADD R2, R2, 0.5 ;  /* 0x3fe0000002027429 */ /* 0x000fe20000000000 */
[----:B------:R-:W0:Y:S01]  /*0e20*/  LDCU UR6, c[0x0][0x380] ;  /* 0x00007000ff0677ac */ /* 0x000e220008000800 */
[----:B------:R-:W-:Y:S01]  /*0e30*/  IMAD.MOV.U32 R9, RZ, RZ, -0x3e000000 ;  /* 0xc2000000ff097424 */ /* 0x000fe200078e00ff */
[----:B------:R-:W-:-:S07]  /*0e40*/  UMOV UR7, URZ ;  /* 0x000000ff00077c82 */ /* 0x000fce0008000000 */
[----:B------:R-:W-:Y:S02]  /*0e50*/  FSEL R4, R2, RZ, P2 ;  /* 0x000000ff02047208 */ /* 0x000fe40001000000 */
[----:B------:R-:W-:-:S04]  /*0e60*/  FSEL R5, R3, 1.75, P2 ;  /* 0x3fe0000003057808 */ /* 0x000fc80001000000 */
[----:B------:R-:W0:Y:S02]  /*0e70*/  F2F.F32.F64 R12, R4 ;  /* 0x00000004000c7310 */ /* 0x000e240000301000 */
[----:B0-----:R-:W5:Y:S01]  /*0e80*/  TEX.LL RZ, R2, R12, R9, UR6, 3D, 0x1 ;  /* 0x48ff06090c027f60 */ /* 0x001f6200089e01ff */
[----:B------:R-:W-:Y:S01]  /*0e90*/  UIADD3 UR4, UPT, UPT, UR4, 0x2, URZ ;  /* 0x0000000204047890 */ /* 0x000fe2000fffe0ff */
[----:B------:R-:W-:Y:S02]  /*0ea0*/  IADD3 R16, P1, PT, R16, 0x10, RZ ;  /* 0x0000001010107810 */ /* 0x000fe40007f3e0ff */
[----:B------:R-:W-:Y:S01]  /*0eb0*/  IADD3 R18, P2, PT, R18, 0x10, RZ ;  /* 0x0000001012127810 */ /* 0x000fe20007f5e0ff */
[----:B------:R-:W-:Y:S01]  /*0ec0*/  UISETP.NE.AND UP0, UPT, UR4, 0x11a00, UPT ;  /* 0x00011a000400788c */ /* 0x000fe2000bf05270 */
[----:B------:R-:W-:Y:S01]  /*0ed0*/  IADD3 R20, P3, PT, R20, 0x10, RZ ;  /* 0x0000001014147810 */ /* 0x000fe20007f7e0ff */
[----:B------:R-:W-:Y:S01]  /*0ee0*/  IMAD.X R17, RZ, RZ, R17, P1 ;  /* 0x000000ffff117224 */ /* 0x000fe200008e0611 */
[----:B------:R-:W-:Y:S01]  /*0ef0*/  IADD3 R6, P0, PT, R10, 0x10, RZ ;  /* 0x000000100a067810 */ /* 0x000fe20007f1e0ff */
[----:B------:R-:W-:-:S02]  /*0f00*/  IMAD.X R19, RZ, RZ, R19, P2 ;  /* 0x000000ffff137224 */ /* 0x000fc400010e0613 */
[----:B------:R-:W-:Y:S01]  /*0f10*/  IMAD.X R21, RZ, RZ, R21, P3 ;  /* 0x000000ffff157224 */ /* 0x000fe200018e0615 */
[----:B------:R-:W-:Y:S01]  /*0f20*/  IADD3.X R7, PT, PT, RZ, R11, RZ, P0, !PT ;  /* 0x0000000bff077210 */ /* 0x000fe200007fe4ff */
[----:B-----5:R-:W0:Y:S02]  /*0f30*/  F2F.F64.F32 R2, R2 ;  /* 0x0000000200027310 */ /* 0x020e240000201800 */
[----:B0-----:R0:W-:Y:S01]  /*0f40*/  STG.E.64 desc[UR14][R10.64], R2 ;  /* 0x000000020a007986 */ /* 0x0011e2000c101b0e */
[----:B------:R-:W-:Y:S05]  /*0f50*/  BRA.U UP0, `(.L_x_6) ;  /* 0xfffffff100807547 */ /* 0x000fea000b83ffff */
[----:B------:R-:W-:Y:S05]  /*0f60*/  EXIT ;  /* 0x000000000000794d */ /* 0x000fea0003800000 */
        .weak           $__internal_0_$__cuda_sm20_div_rn_f64_full
        .type           $__internal_0_$__cuda_sm20_div_rn_f64_full,@function
        .size           $__internal_0_$__cuda_sm20_div_rn_f64_full,(.L_x_27 - $__internal_0_$__cuda_sm20_div_rn_f64_full)
$__internal_0_$__cuda_sm20_div_rn_f64_full:
[C---:B------:R-:W-:Y:S01]  /*0f70*/  FSETP.GEU.AND P0, PT, |R7|.reuse, 1.469367938527859385e-39, PT ;  /* 0x001000000700780b */ /* 0x040fe20003f0e200 */
[--C-:B------:R-:W-:Y:S01]  /*0f80*/  IMAD.MOV.U32 R6, RZ, RZ, R0.reuse ;  /* 0x000000ffff067224 */ /* 0x100fe200078e0000 */
[----:B------:R-:W-:Y:S01]  /*0f90*/  LOP3.LUT R8, R7, 0x800fffff, RZ, 0xc0, !PT ;  /* 0x800fffff07087812 */ /* 0x000fe200078ec0ff */
[----:B------:R-:W-:Y:S01]  /*0fa0*/  IMAD.MOV.U32 R15, RZ, RZ, 0x1ca00000 ;  /* 0x1ca00000ff0f7424 */ /* 0x000fe200078e00ff */
[----:B------:R-:W-:Y:S02]  /*0fb0*/  MOV R24, 0x1 ;  /* 0x0000000100187802 */ /* 0x000fe40000000f00 */
[----:B------:R-:W-:Y:S01]  /*0fc0*/  LOP3.LUT R9, R8, 0x3ff00000, RZ, 0xfc, !PT ;  /* 0x3ff0000008097812 */ /* 0x000fe200078efcff */
[----:B------:R-:W-:-:S06]  /*0fd0*/  IMAD.MOV.U32 R8, RZ, RZ, R0 ;  /* 0x000000ffff087224 */ /* 0x000fcc00078e0000 */
[----:B------:R-:W-:-:S06]  /*0fe0*/  @!P0 DMUL R8, R6, 8.98846567431157953865e+307 ;  /* 0x7fe0000006088828 */ /* 0x000fcc0000000000 */
[----:B------:R-:W0:Y:S02]  /*0ff0*/  MUFU.RCP64H R25, R9 ;  /* 0x0000000900197308 */ /* 0x000e240000001800 */
[----:B0-----:R-:W-:-:S08]  /*1000*/  DFMA R4, R24, -R8, 1 ;  /* 0x3ff000001804742b */ /* 0x001fd00000000808 */
[----:B------:R-:W-:-:S08]  /*1010*/  DFMA R4, R4, R4, R4 ;  /* 0x000000040404722b */ /* 0x000fd00000000004 */
[----:B------:R-:W-:Y:S01]  /*1020*/  DFMA R24, R24, R4, R24 ;  /* 0x000000041818722b */ /* 0x000fe20000000018 */
[----:B------:R-:W-:Y:S01]  /*1030*/  IMAD.MOV.U32 R5, RZ, RZ, R3 ;  /* 0x000000ffff057224 */ /* 0x000fe200078e0003 */
[----:B------:R-:W-:Y:S01]  /*1040*/  LOP3.LUT R3, R7, 0x7ff00000, RZ, 0xc0, !PT ;  /* 0x7ff0000007037812 */ /* 0x000fe200078ec0ff */
[----:B------:R-:W-:-:S03]  /*1050*/  IMAD.MOV.U32 R4, RZ, RZ, R12 ;  /* 0x000000ffff047224 */ /* 0x000fc600078e000c */
[----:B------:R-:W-:Y:S02]  /*1060*/  LOP3.LUT R12, R5, 0x7ff00000, RZ, 0xc0, !PT ;  /* 0x7ff00000050c7812 */ /* 0x000fe400078ec0ff */
[----:B------:R-:W-:Y:S02]  /*1070*/  DFMA R22, R24, -R8, 1 ;  /* 0x3ff000001816742b */ /* 0x000fe40000000808 */
[----:B------:R-:W-:Y:S01]  /*1080*/  ISETP.GE.U32.AND P1, PT, R12, R3, PT ;  /* 0x000000030c00720c */ /* 0x000fe20003f26070 */
[----:B------:R-:W-:-:S03]  /*1090*/  IMAD.MOV.U32 R30, RZ, RZ, R12 ;  /* 0x000000ffff1e7224 */ /* 0x000fc600078e000c */
[----:B------:R-:W-:Y:S02]  /*10a0*/  SEL R27, R15, 0x63400000, !P1 ;  /* 0x634000000f1b7807 */ /* 0x000fe40004800000 */
[----:B------:R-:W-:Y:S01]  /*10b0*/  DFMA R22, R24, R22, R24 ;  /* 0x000000161816722b */ /* 0x000fe20000000018 */
[----:B------:R-:W-:Y:S01]  /*10c0*/  FSETP.GEU.AND P1, PT, |R5|, 1.469367938527859385e-39, PT ;  /* 0x001000000500780b */ /* 0x000fe20003f2e200 */
[----:B------:R-:W-:Y:S01]  /*10d0*/  IMAD.MOV.U32 R24, RZ, RZ, R4 ;  /* 0x000000ffff187224 */ /* 0x000fe200078e0004 */
[----:B------:R-:W-:-:S11]  /*10e0*/  LOP3.LUT R25, R27, 0x800fffff, R5, 0xf8, !PT ;  /* 0x800fffff1b197812 */ /* 0x000fd600078ef805 */
[----:B------:R-:W-:Y:S05]  /*10f0*/  @P1 BRA `(.L_x_7) ;  /* 0x0000000000201947 */ /* 0x000fea0003800000 */
[----:B------:R-:W-:Y:S02]  /*1100*/  LOP3.LUT R27, R7, 0x7ff00000, RZ, 0xc0, !PT ;  /* 0x7ff00000071b7812 */ /* 0x000fe400078ec0ff */
[----:B------:R-:W-:Y:S02]  /*1110*/  MOV R26, RZ ;  /* 0x000000ff001a7202 */ /* 0x000fe40000000f00 */
[----:B------:R-:W-:-:S04]  /*1120*/  ISETP.GE.U32.AND P1, PT, R12, R27, PT ;  /* 0x0000001b0c00720c */ /* 0x000fc80003f26070 */
[----:B------:R-:W-:-:S04]  /*1130*/  SEL R27, R15, 0x63400000, !P1 ;  /* 0x634000000f1b7807 */ /* 0x000fc80004800000 */
[----:B------:R-:W-:-:S04]  /*1140*/  LOP3.LUT R27, R27, 0x80000000, R5, 0xf8, !PT ;  /* 0x800000001b1b7812 */ /* 0x000fc800078ef805 */
[----:B------:R-:W-:-:S06]  /*1150*/  LOP3.LUT R27, R27, 0x100000, RZ, 0xfc, !PT ;  /* 0x001000001b1b7812 */ /* 0x000fcc00078efcff */
[----:B------:R-:W-:-:S10]  /*1160*/  DFMA R24, R24, 2, -R26 ;  /* 0x400000001818782b */ /* 0x000fd4000000081a */
[----:B------:R-:W-:-:S07]  /*1170*/  LOP3.LUT R30, R25, 0x7ff00000, RZ, 0xc0, !PT ;  /* 0x7ff00000191e7812 */ /* 0x000fce00078ec0ff */
.L_x_7:
[----:B------:R-:W-:Y:S01]  /*1180*/  DMUL R26, R22, R24 ;  /* 0x00000018161a7228 */ /* 0x000fe20000000000 */
[----:B------:R-:W-:-:S07]  /*1190*/  @!P0 LOP3.LUT R3, R9, 0x7ff00000, RZ, 0xc0, !PT ;  /* 0x7ff0000009038812 */ /* 0x000fce00078ec0ff */
[----:B------:R-:W-:-:S08]  /*11a0*/  DFMA R28, R26, -R8, R24 ;  /* 0x800000081a1c722b */ /* 0x000fd00000000018 */
[----:B------:R-:W-:Y:S01]  /*11b0*/  DFMA R28, R22, R28, R26 ;  /* 0x0000001c161c722b */ /* 0x000fe2000000001a */
[----:B------:R-:W-:-:S05]  /*11c0*/  VIADD R22, R30, 0xffffffff ;  /* 0xffffffff1e167836 */ /* 0x000fca0000000000 */
[----:B------:R-:W-:Y:S01]  /*11d0*/  ISETP.GT.U32.AND P0, PT, R22, 0x7feffffe, PT ;  /* 0x7feffffe1600780c */ /* 0x000fe20003f04070 */
[----:B------:R-:W-:-:S05]  /*11e0*/  VIADD R22, R3, 0xffffffff ;  /* 0xffffffff03167836 */ /* 0x000fca0000000000 */
[----:B------:R-:W-:-:S13]  /*11f0*/  ISETP.GT.U32.OR P0, PT, R22, 0x7feffffe, P0 ;  /* 0x7feffffe1600780c */ /* 0x000fda0000704470 */
[----:B------:R-:W-:Y:S05]  /*1200*/  @P0 BRA `(.L_x_8) ;  /* 0x00000000006c0947 */ /* 0x000fea0003800000 */
[----:B------:R-:W-:-:S04]  /*1210*/  LOP3.LUT R5, R7, 0x7ff00000, RZ, 0xc0, !PT ;  /* 0x7ff0000007057812 */ /* 0x000fc800078ec0ff */
[CC--:B------:R-:W-:Y:S02]  /*1220*/  VIADDMNMX R3, R12.reuse, -R5.reuse, 0xb9600000, !PT ;  /* 0xb96000000c037446 */ /* 0x0c0fe40007800905 */
[----:B------:R-:W-:Y:S02]  /*1230*/  ISETP.GE.U32.AND P0, PT, R12, R5, PT ;  /* 0x000000050c00720c */ /* 0x000fe40003f06070 */
[----:B------:R-:W-:Y:S02]  /*1240*/  VIMNMX R3, PT, PT, R3, 0x46a00000, PT ;  /* 0x46a0000003037848 */ /* 0x000fe40003fe0100 */
[----:B------:R-:W-:-:S05]  /*1250*/  SEL R4, R15, 0x63400000, !P0 ;  /* 0x634000000f047807 */ /* 0x000fca0004000000 */
[----:B------:R-:W-:Y:S02]  /*1260*/  IMAD.IADD R3, R3, 0x1, -R4 ;  /* 0x0000000103037824 */ /* 0x000fe400078e0a04 */
[----:B------:R-:W-:Y:S02]  /*1270*/  IMAD.MOV.U32 R4, RZ, RZ, RZ ;  /* 0x000000ffff047224 */ /* 0x000fe400078e00ff */
[----:B------:R-:W-:-:S06]  /*1280*/  VIADD R5, R3, 0x7fe00000 ;  /* 0x7fe0000003057836 */ /* 0x000fcc0000000000 */
[----:B------:R-:W-:-:S10]  /*1290*/  DMUL R22, R28, R4 ;  /* 0x000000041c167228 */ /* 0x000fd40000000000 */
[----:B------:R-:W-:-:S13]  /*12a0*/  FSETP.GTU.AND P0, PT, |R23|, 1.469367938527859385e-39, PT ;  /* 0x001000001700780b */ /* 0x000fda0003f0c200 */
[----:B------:R-:W-:Y:S05]  /*12b0*/  @P0 BRA `(.L_x_9) ;  /* 0x0000000000940947 */ /* 0x000fea0003800000 */
[----:B------:R-:W-:Y:S01]  /*12c0*/  DFMA R24, R28, -R8, R24 ;  /* 0x800000081c18722b */ /* 0x000fe20000000018 */
[----:B------:R-:W-:-:S09]  /*12d0*/  MOV R4, RZ ;  /* 0x000000ff00047202 */ /* 0x000fd20000000f00 */
[C---:B------:R-:W-:Y:S02]  /*12e0*/  FSETP.NEU.AND P0, PT, R25.reuse, RZ, PT ;  /* 0x000000ff1900720b */ /* 0x040fe40003f0d000 */
[----:B------:R-:W-:-:S04]  /*12f0*/  LOP3.LUT R9, R25, 0x80000000, R7, 0x48, !PT ;  /* 0x8000000019097812 */ /* 0x000fc800078e4807 */
[----:B------:R-:W-:-:S07]  /*1300*/  LOP3.LUT R5, R9, R5, RZ, 0xfc, !PT ;  /* 0x0000000509057212 */ /* 0x000fce00078efcff */
[----:B------:R-:W-:Y:S05]  /*1310*/  @!P0 BRA `(.L_x_9) ;  /* 0x00000000007c8947 */ /* 0x000fea0003800000 */
[----:B------:R-:W-:Y:S01]  /*1320*/  IMAD.MOV R7, RZ, RZ, -R3 ;  /* 0x000000ffff077224 */ /* 0x000fe200078e0a03 */
[----:B------:R-:W-:Y:S01]  /*1330*/  DMUL.RP R4, R28, R4 ;  /* 0x000000041c047228 */ /* 0x000fe20000008000 */
[----:B------:R-:W-:Y:S01]  /*1340*/  IMAD.MOV.U32 R6, RZ, RZ, RZ ;  /* 0x000000ffff067224 */ /* 0x000fe200078e00ff */
[----:B------:R-:W-:-:S05]  /*1350*/  IADD3 R3, PT, PT, -R3, -0x43300000, RZ ;  /* 0xbcd0000003037810 */ /* 0x000fca0007ffe1ff */
[----:B------:R-:W-:-:S03]  /*1360*/  DFMA R6, R22, -R6, R28 ;  /* 0x800000061606722b */ /* 0x000fc6000000001c */
[----:B------:R-:W-:-:S07]  /*1370*/  LOP3.LUT R9, R5, R9, RZ, 0x3c, !PT ;  /* 0x0000000905097212 */ /* 0x000fce00078e3cff */
[----:B------:R-:W-:-:S04]  /*1380*/  FSETP.NEU.AND P0, PT, |R7|, R3, PT ;  /* 0x000000030700720b */ /* 0x000fc80003f0d200 */
[----:B------:R-:W-:Y:S02]  /*1390*/  FSEL R22, R4, R22, !P0 ;  /* 0x0000001604167208 */ /* 0x000fe40004000000 */
[----:B------:R-:W-:Y:S01]  /*13a0*/  FSEL R23, R9, R23, !P0 ;  /* 0x0000001709177208 */ /* 0x000fe20004000000 */
[----:B------:R-:W-:Y:S06]  /*13b0*/  BRA `(.L_x_9) ;  /* 0x0000000000547947 */ /* 0x000fec0003800000 */
.L_x_8:
[----:B------:R-:W-:-:S14]  /*13c0*/  DSETP.NAN.AND P0, PT, R4, R4, PT ;  /* 0x000000040400722a */ /* 0x000fdc0003f08000 */
[----:B------:R-:W-:Y:S05]  /*13d0*/  @P0 BRA `(.L_x_10) ;  /* 0x0000000000440947 */ /* 0x000fea0003800000 */
[----:B------:R-:W-:-:S14]  /*13e0*/  DSETP.NAN.AND P0, PT, R6, R6, PT ;  /* 0x000000060600722a */ /* 0x000fdc0003f08000 */
[----:B------:R-:W-:Y:S05]  /*13f0*/  @P0 BRA `(.L_x_11) ;  /* 0x0000000000300947 */ /* 0x000fea0003800000 */
[----:B------:R-:W-:Y:S01]  /*1400*/  ISETP.NE.AND P0, PT, R30, R3, PT ;  /* 0x000000031e00720c */ /* 0x000fe20003f05270 */
[----:B------:R-:W-:Y:S02]  /*1410*/  IMAD.MOV.U32 R22, RZ, RZ, 0x0 ;  /* 0x00000000ff167424 */ /* 0x000fe400078e00ff */
[----:B------:R-:W-:-:S10]  /*1420*/  IMAD.MOV.U32 R23, RZ, RZ, -0x80000 ;  /* 0xfff80000ff177424 */ /* 0x000fd400078e00ff */
[----:B------:R-:W-:Y:S05]  /*1430*/  @!P0 BRA `(.L_x_9) ;  /* 0x0000000000348947 */ /* 0x000fea0003800000 */
[----:B------:R-:W-:Y:S02]  /*1440*/  ISETP.NE.AND P0, PT, R30, 0x7ff00000, PT ;  /* 0x7ff000001e00780c */ /* 0x000fe40003f05270 */
[----:B------:R-:W-:Y:S02]  /*1450*/  LOP3.LUT R23, R5, 0x80000000, R7, 0x48, !PT ;  /* 0x8000000005177812 */ /* 0x000fe400078e4807 */
[----:B------:R-:W-:-:S13]  /*1460*/  ISETP.EQ.OR P0, PT, R3, RZ, !P0 ;  /* 0x000000ff0300720c */ /* 0x000fda0004702670 */
[----:B------:R-:W-:Y:S01]  /*1470*/  @P0 LOP3.LUT R3, R23, 0x7ff00000, RZ, 0xfc, !PT ;  /* 0x7ff0000017030812 */ /* 0x000fe200078efcff */
[----:B------:R-:W-:Y:S01]  /*1480*/  @!P0 IMAD.MOV.U32 R22, RZ, RZ, RZ ;  /* 0x000000ffff168224 */ /* 0x000fe200078e00ff */
[----:B------:R-:W-:-:S03]  /*1490*/  @P0 MOV R22, RZ ;  /* 0x000000ff00160202 */ /* 0x000fc60000000f00 */
[----:B------:R-:W-:Y:S01]  /*14a0*/  @P0 IMAD.MOV.U32 R23, RZ, RZ, R3 ;  /* 0x000000ffff170224 */ /* 0x000fe200078e0003 */
[----:B------:R-:W-:Y:S06]  /*14b0*/  BRA `(.L_x_9) ;  /* 0x0000000000147947 */ /* 0x000fec0003800000 */
.L_x_11:
[----:B------:R-:W-:Y:S01]  /*14c0*/  LOP3.LUT R23, R7, 0x80000, RZ, 0xfc, !PT ;  /* 0x0008000007177812 */ /* 0x000fe200078efcff */
[----:B------:R-:W-:Y:S01]  /*14d0*/  IMAD.MOV.U32 R22, RZ, RZ, R6 ;  /* 0x000000ffff167224 */ /* 0x000fe200078e0006 */
[----:B------:R-:W-:Y:S06]  /*14e0*/  BRA `(.L_x_9) ;  /* 0x0000000000087947 */ /* 0x000fec0003800000 */
.L_x_10:
[----:B------:R-:W-:Y:S01]  /*14f0*/  LOP3.LUT R23, R5, 0x80000, RZ, 0xfc, !PT ;  /* 0x0008000005177812 */ /* 0x000fe200078efcff */
[----:B------:R-:W-:-:S07]  /*1500*/  IMAD.MOV.U32 R22, RZ, RZ, R4 ;  /* 0x000000ffff167224 */ /* 0x000fce00078e0004 */
.L_x_9:
[----:B------:R-:W-:-:S04]  /*1510*/  IMAD.MOV.U32 R3, RZ, RZ, 0x0 ;  /* 0x00000000ff037424 */ /* 0x000fc800078e00ff */
[----:B------:R-:W-:Y:S05]  /*1520*/  RET.REL.NODEC R2 `(_Z21coulomb_function_testyPdS_S_S_) ;  /* 0xffffffe802b47950 */ /* 0x000fea0003c3ffff */
.L_x_12:
[----:B------:R-:W-:-:S00]  /*1530*/  BRA `(.L_x_12) ;  /* 0xfffffffc00fc7947 */ /* 0x000fc0000383ffff */
[----:B------:R-:W-:-:S00]  /*1540*/  NOP ;  /* 0x0000000000007918 */ /* 0x000fc00000000000 */
        /* <DEDUP_REMOVED lines=11> */
.L_x_27:


//--------------------- .text._Z16coulomb_functionyfffPf --------------------------
	.section	.text._Z16coulomb_functionyfffPf,"ax",@progbits
	.align	128
        .global         _Z16coulomb_functionyfffPf
        .type           _Z16coulomb_functionyfffPf,@function
        .size           _Z16coulomb_functionyfffPf,(.L_x_28 - _Z16coulomb_functionyfffPf)
        .other          _Z16coulomb_functionyfffPf,@"STO_CUDA_ENTRY STV_DEFAULT"
_Z16coulomb_functionyfffPf:
.text._Z16coulomb_functionyfffPf:
[----:B------:R-:W0:Y:S01]  /*0000*/  LDC R1, c[0x0][0x37c] ;  /* 0x0000df00ff017b82 */ /* 0x000e220000000800 */
[----:B------:R-:W-:Y:S01]  /*0010*/  MOV R25, 0x28 ;  /* 0x0000002800197802 */ /* 0x000fe20000000f00 */
[----:B------:R-:W1:Y:S01]  /*0020*/  LDCU UR4, c[0x0][0x2f8] ;  /* 0x00005f00ff0477ac */ /* 0x000e620008000800 */
[----:B0-----:R-:W-:Y:S01]  /*0030*/  VIADD R1, R1, 0xffffffe8 ;  /* 0xffffffe801017836 */ /* 0x001fe20000000000 */
[----:B------:R-:W-:-:S04]  /*0040*/  CS2R R6, SRZ ;  /* 0x0000000000067805 */ /* 0x000fc8000001ff00 */
[----:B------:R0:W2:Y:S01]  /*0050*/  LDC.64 R8, c[0x4][R25] ;  /* 0x0100000019087b82 */ /* 0x0000a20000000a00 */
[----:B------:R-:W3:Y:S01]  /*0060*/  LDCU.64 UR6, c[0x4][URZ] ;  /* 0x01000000ff0677ac */ /* 0x000ee20008000a00 */
[----:B------:R-:W4:Y:S01]  /*0070*/  LDCU UR5, c[0x0][0x2fc] ;  /* 0x00005f80ff0577ac */ /* 0x000f220008000800 */
[----:B-1----:R-:W-:Y:S01]  /*0080*/  IADD3 R24, P0, PT, R1, UR4, RZ ;  /* 0x0000000401187c10 */ /* 0x002fe2000ff1e0ff */
[----:B---3--:R-:W-:Y:S02]  /*0090*/  IMAD.U32 R4, RZ, RZ, UR6 ;  /* 0x00000006ff047e24 */ /* 0x008fe4000f8e00ff */
[----:B------:R-:W-:Y:S02]  /*00a0*/  IMAD.U32 R5, RZ, RZ, UR7 ;  /* 0x00000007ff057e24 */ /* 0x000fe4000f8e00ff */
[----:B0---4-:R-:W-:-:S08]  /*00b0*/  IMAD.X R2, RZ, RZ, UR5, P0 ;  /* 0x00000005ff027e24 */ /* 0x011fd000080e06ff */
[----:B------:R-:W-:-:S07]  /*00c0*/  LEPC R20, `(.L_x_13) ;  /* 0x000000001014794e */ /* 0x000fce0000000000 */
[----:B--2---:R-:W-:Y:S05]  /*00d0*/  CALL.ABS.NOINC R8 ;  /* 0x0000000008007343 */ /* 0x004fea0003c00000 */
.L_x_13:
[----:B------:R-:W0:Y:S01]  /*00e0*/  LDCU.64 UR4, c[0x0][0x388] ;  /* 0x00007100ff0477ac */ /* 0x000e220008000a00 */
[----:B------:R1:W2:Y:S01]  /*00f0*/  LDC.64 R8, c[0x4][R25] ;  /* 0x0100000019087b82 */ /* 0x0002a20000000a00 */
[----:B------:R-:W-:Y:S01]  /*0100*/  IMAD.MOV.U32 R6, RZ, RZ, R24 ;  /* 0x000000ffff067224 */ /* 0x000fe200078e0018 */
[----:B------:R-:W3:Y:S01]  /*0110*/  LDCU UR6, c[0x0][0x390] ;  /* 0x00007200ff0677ac */ /* 0x000ee20008000800 */
[----:B------:R-:W-:Y:S01]  /*0120*/  IMAD.MOV.U32 R7, RZ, RZ, R2 ;  /* 0x000000ffff077224 */ /* 0x000fe200078e0002 */
[----:B0-----:R-:W0:Y:S08]  /*0130*/  F2F.F64.F32 R22, UR4 ;  /* 0x0000000400167d10 */ /* 0x001e300008201800 */
[----:B------:R-:W4:Y:S01]  /*0140*/  F2F.F64.F32 R18, UR5 ;  /* 0x0000000500127d10 */ /* 0x000f220008201800 */
[----:B------:R-:W1:Y:S01]  /*0150*/  LDCU.64 UR4, c[0x4][0x8] ;  /* 0x01000100ff0477ac */ /* 0x000e620008000a00 */
[----:B0-----:R0:W-:Y:S06]  /*0160*/  STL.64 [R1], R22 ;  /* 0x0000001601007387 */ /* 0x0011ec0000100a00 */
[----:B---3--:R-:W3:Y:S01]  /*0170*/  F2F.F64.F32 R16, UR6 ;  /* 0x0000000600107d10 */ /* 0x008ee20008201800 */
[----:B----4-:R0:W-:Y:S01]  /*0180*/  STL.64 [R1+0x8], R18 ;  /* 0x0000081201007387 */ /* 0x0101e20000100a00 */
[----:B-1----:R-:W-:-:S02]  /*0190*/  IMAD.U32 R4, RZ, RZ, UR4 ;  /* 0x00000004ff047e24 */ /* 0x002fc4000f8e00ff */
[----:B------:R-:W-:Y:S01]  /*01a0*/  IMAD.U32 R5, RZ, RZ, UR5 ;  /* 0x00000005ff057e24 */ /* 0x000fe2000f8e00ff */
[----:B--23--:R0:W-:Y:S06]  /*01b0*/  STL.64 [R1+0x10], R16 ;  /* 0x0000101001007387 */ /* 0x00c1ec0000100a00 */
[----:B------:R-:W-:-:S07]  /*01c0*/  LEPC R20, `(.L_x_14) ;  /* 0x000000001014794e */ /* 0x000fce0000000000 */
[----:B0-----:R-:W-:Y:S05]  /*01d0*/  CALL.ABS.NOINC R8 ;  /* 0x0000000008007343 */ /* 0x001fea0003c00000 */
.L_x_14:
[----:B------:R-:W0:Y:S01]  /*01e0*/  MUFU.RCP64H R5, 23 ;  /* 0x4037000000057908 */ /* 0x000e220000001800 */
[----:B------:R-:W-:Y:S01]  /*01f0*/  IMAD.MOV.U32 R8, RZ, RZ, 0x0 ;  /* 0x00000000ff087424 */ /* 0x000fe200078e00ff */
[----:B------:R-:W-:Y:S01]  /*0200*/  DADD R22, R22, -2 ;  /* 0xc000000016167429 */ /* 0x000fe20000000000 */
[----:B------:R-:W-:Y:S02]  /*0210*/  IMAD.MOV.U32 R9, RZ, RZ, 0x40370000 ;  /* 0x40370000ff097424 */ /* 0x000fe400078e00ff */
[----:B------:R-:W-:-:S05]  /*0220*/  IMAD.MOV.U32 R4, RZ, RZ, 0x1 ;  /* 0x00000001ff047424 */ /* 0x000fca00078e00ff */
[----:B------:R-:W-:Y:S02]  /*0230*/  DSETP.GT.AND P1, PT, R22, RZ, PT ;  /* 0x000000ff1600722a */ /* 0x000fe40003f24000 */
[----:B0-----:R-:W-:-:S08]  /*0240*/  DFMA R6, R4, -R8, 1 ;  /* 0x3ff000000406742b */ /* 0x001fd00000000808 */
[----:B------:R-:W-:-:S08]  /*0250*/  DFMA R6, R6, R6, R6 ;  /* 0x000000060606722b */ /* 0x000fd00000000006 */
[----:B------:R-:W-:Y:S02]  /*0260*/  DFMA R4, R4, R6, R4 ;  /* 0x000000060404722b */ /* 0x000fe40000000004 */
[----:B------:R-:W-:-:S06]  /*0270*/  DMUL R6, R22, 200 ;  /* 0x4069000016067828 */ /* 0x000fcc0000000000 */
[----:B------:R-:W-:-:S04]  /*0280*/  DFMA R8, R4, -R8, 1 ;  /* 0x3ff000000408742b */ /* 0x000fc80000000808 */
[----:B------:R-:W-:-:S04]  /*0290*/  FSETP.GEU.AND P2, PT, |R7|, 6.5827683646048100446e-37, PT ;  /* 0x036000000700780b */ /* 0x000fc80003f4e200 */
[----:B------:R-:W-:-:S08]  /*02a0*/  DFMA R4, R4, R8, R4 ;  /* 0x000000080404722b */ /* 0x000fd00000000004 */
[----:B------:R-:W-:-:S08]  /*02b0*/  DMUL R8, R6, R4 ;  /* 0x0000000406087228 */ /* 0x000fd00000000000 */
[----:B------:R-:W-:-:S08]  /*02c0*/  DFMA R10, R8, -23, R6 ;  /* 0xc0370000080a782b */ /* 0x000fd00000000006 */
[----:B------:R-:W-:Y:S01]  /*02d0*/  DFMA R4, R4, R10, R8 ;  /* 0x0000000a0404722b */ /* 0x000fe20000000008 */
[----:B------:R-:W-:-:S09]  /*02e0*/  IMAD.MOV.U32 R10, RZ, RZ, RZ ;  /* 0x000000ffff0a7224 */ /* 0x000fd200078e00ff */
[----:B------:R-:W-:-:S05]  /*02f0*/  FFMA R0, RZ, 2.859375, R5 ;  /* 0x40370000ff007823 */ /* 0x000fca0000000005 */
[----:B------:R-:W-:-:S13]  /*0300*/  FSETP.GT.AND P0, PT, |R0|, 1.469367938527859385e-39, PT ;  /* 0x001000000000780b */ /* 0x000fda0003f04200 */
[----:B------:R-:W-:Y:S05]  /*0310*/  @P0 BRA P2, `(.L_x_15) ;  /* 0x00000000000c0947 */ /* 0x000fea0001000000 */
[----:B------:R-:W-:Y:S01]  /*0320*/  IMAD.MOV.U32 R11, RZ, RZ, 0x40370000 ;  /* 0x40370000ff0b7424 */ /* 0x000fe200078e00ff */
[----:B------:R-:W-:-:S07]  /*0330*/  MOV R26, 0x350 ;  /* 0x00000350001a7802 */ /* 0x000fce0000000f00 */
[----:B------:R-:W-:Y:S05]  /*0340*/  CALL.REL.NOINC `($__internal_1_$__cuda_sm20_div_rn_f64_full) ;  /* 0x0000000400747944 */ /* 0x000fea0003c00000 */
.L_x_15:
[----:B------:R-:W0:Y:S01]  /*0350*/  MUFU.RCP64H R7, 13 ;  /* 0x402a000000077908 */ /* 0x000e220000001800 */
[----:B------:R-:W-:Y:S01]  /*0360*/  IMAD.MOV.U32 R12, RZ, RZ, 0x0 ;  /* 0x00000000ff0c7424 */ /* 0x000fe200078e00ff */
[----:B------:R-:W-:Y:S01]  /*0370*/  DADD R18, R18, -2 ;  /* 0xc000000012127429 */ /* 0x000fe20000000000 */
[----:B------:R-:W-:Y:S02]  /*0380*/  IMAD.MOV.U32 R13, RZ, RZ, 0x402a0000 ;  /* 0x402a0000ff0d7424 */ /* 0x000fe400078e00ff */
[----:B------:R-:W-:-:S06]  /*0390*/  IMAD.MOV.U32 R6, RZ, RZ, 0x1 ;  /* 0x00000001ff067424 */ /* 0x000fcc00078e00ff */
[----:B0-----:R-:W-:-:S08]  /*03a0*/  DFMA R8, R6, -R12, 1 ;  /* 0x3ff000000608742b */ /* 0x001fd0000000080c */
        /* <DEDUP_REMOVED lines=17> */
[----:B------:R-:W-:Y:S01]  /*04c0*/  IMAD.MOV.U32 R11, RZ, RZ, 0x402a0000 ;  /* 0x402a0000ff0b7424 */ /* 0x000fe200078e00ff */
[----:B------:R-:W-:-:S07]  /*04d0*/  MOV R26, 0x4f0 ;  /* 0x000004f0001a7802 */ /* 0x000fce0000000f00 */
[----:B------:R-:W-:Y:S05]  /*04e0*/  CALL.REL.NOINC `($__internal_1_$__cuda_sm20_div_rn_f64_full) ;  /* 0x00000004000c7944 */ /* 0x000fea0003c00000 */
.L_x_16:
        /* <DEDUP_REMOVED lines=26> */
.L_x_17:
[----:B------:R-:W-:Y:S01]  /*0690*/  DADD R4, R4, 0.5 ;  /* 0x3fe0000004047429 */ /* 0x000fe20000000000 */
[----:B------:R-:W-:Y:S01]  /*06a0*/  MOV R19, 0x28 ;  /* 0x0000002800137802 */ /* 0x000fe20000000f00 */
[----:B------:R-:W0:Y:S01]  /*06b0*/  LDCU.64 UR4, c[0x4][0x10] ;  /* 0x01000200ff0477ac */ /* 0x000e220008000a00 */
[----:B------:R-:W-:Y:S02]  /*06c0*/  CS2R R6, SRZ ;  /* 0x0000000000067805 */ /* 0x000fe4000001ff00 */
[----:B------:R1:W2:Y:S05]  /*06d0*/  LDC.64 R8, c[0x4][R19] ;  /* 0x0100000013087b82 */ /* 0x0002aa0000000a00 */
[----:B------:R-:W-:-:S02]  /*06e0*/  FSEL R10, R4, RZ, P1 ;  /* 0x000000ff040a7208 */ /* 0x000fc40000800000 */
[----:B------:R-:W-:-:S04]  /*06f0*/  FSEL R11, R5, 1.75, P1 ;  /* 0x3fe00000050b7808 */ /* 0x000fc80000800000 */
[----:B------:R1:W3:Y:S01]  /*0700*/  F2F.F32.F64 R16, R10 ;  /* 0x0000000a00107310 */ /* 0x0002e20000301000 */
[----:B0-----:R-:W-:Y:S02]  /*0710*/  IMAD.U32 R4, RZ, RZ, UR4 ;  /* 0x00000004ff047e24 */ /* 0x001fe4000f8e00ff */
[----:B------:R-:W-:-:S07]  /*0720*/  IMAD.U32 R5, RZ, RZ, UR5 ;  /* 0x00000005ff057e24 */ /* 0x000fce000f8e00ff */
[----:B------:R-:W-:-:S07]  /*0730*/  LEPC R20, `(.L_x_18) ;  /* 0x000000001014794e */ /* 0x000fce0000000000 */
[----:B-123--:R-:W-:Y:S05]  /*0740*/  CALL.ABS.NOINC R8 ;  /* 0x0000000008007343 */ /* 0x00efea0003c00000 */
.L_x_18:
[----:B------:R-:W0:Y:S01]  /*0750*/  F2F.F64.F32 R8, R18 ;  /* 0x0000001200087310 */ /* 0x000e220000201800 */
[----:B------:R1:W2:Y:S01]  /*0760*/  LDC.64 R14, c[0x4][R19] ;  /* 0x01000000130e7b82 */ /* 0x0002a20000000a00 */
[----:B------:R-:W3:Y:S01]  /*0770*/  LDCU.64 UR4, c[0x4][0x18] ;  /* 0x01000300ff0477ac */ /* 0x000ee20008000a00 */
[----:B------:R-:W-:Y:S02]  /*0780*/  IMAD.MOV.U32 R6, RZ, RZ, R24 ;  /* 0x000000ffff067224 */ /* 0x000fe400078e0018 */
[----:B------:R-:W-:-:S03]  /*0790*/  IMAD.MOV.U32 R7, RZ, RZ, R2 ;  /* 0x000000ffff077224 */ /* 0x000fc600078e0002 */
[----:B------:R-:W4:Y:S01]  /*07a0*/  F2F.F64.F32 R10, R17 ;  /* 0x00000011000a7310 */ /* 0x000f220000201800 */
[----:B0-----:R1:W-:Y:S07]  /*07b0*/  STL.64 [R1], R8 ;  /* 0x0000000801007387 */ /* 0x0013ee0000100a00 */
[----:B------:R-:W0:Y:S01]  /*07c0*/  F2F.F64.F32 R12, R16 ;  /* 0x00000010000c7310 */ /* 0x000e220000201800 */
[----:B---3--:R-:W-:Y:S02]  /*07d0*/  IMAD.U32 R4, RZ, RZ, UR4 ;  /* 0x00000004ff047e24 */ /* 0x008fe4000f8e00ff */
[----:B------:R-:W-:Y:S01]  /*07e0*/  IMAD.U32 R5, RZ, RZ, UR5 ;  /* 0x00000005ff057e24 */ /* 0x000fe2000f8e00ff */
[----:B----4-:R1:W-:Y:S04]  /*07f0*/  STL.64 [R1+0x8], R10 ;  /* 0x0000080a01007387 */ /* 0x0103e80000100a00 */
[----:B0-----:R1:W-:Y:S02]  /*0800*/  STL.64 [R1+0x10], R12 ;  /* 0x0000100c01007387 */ /* 0x0013e40000100a00 */
[----:B------:R-:W-:-:S07]  /*0810*/  LEPC R20, `(.L_x_19) ;  /* 0x000000001014794e */ /* 0x000fce0000000000 */
[----:B-12---:R-:W-:Y:S05]  /*0820*/  CALL.ABS.NOINC R14 ;  /* 0x000000000e007343 */ /* 0x006fea0003c00000 */
.L_x_19:
[----:B------:R-:W0:Y:S01]  /*0830*/  LDCU UR4, c[0x0][0x380] ;  /* 0x00007000ff0477ac */ /* 0x000e220008000800 */
[----:B------:R-:W-:Y:S01]  /*0840*/  IMAD.MOV.U32 R3, RZ, RZ, -0x3e000000 ;  /* 0xc2000000ff037424 */ /* 0x000fe200078e00ff */
[----:B------:R-:W-:-:S03]  /*0850*/  UMOV UR5, URZ ;  /* 0x000000ff00057c82 */ /* 0x000fc60008000000 */
[----:B0-----:R0:W5:Y:S01]  /*0860*/  TEX.LL RZ, R16, R16, R3, UR4, 3D, 0x1 ;  /* 0x48ff040310107f60 */ /* 0x00116200089e01ff */
[----:B------:R1:W2:Y:S01]  /*0870*/  LDC.64 R10, c[0x4][R19] ;  /* 0x01000000130a7b82 */ /* 0x0002a20000000a00 */
[----:B------:R-:W-:Y:S02]  /*0880*/  IMAD.MOV.U32 R6, RZ, RZ, R24 ;  /* 0x000000ffff067224 */ /* 0x000fe400078e0018 */
[----:B------:R-:W-:Y:S01]  /*0890*/  IMAD.MOV.U32 R7, RZ, RZ, R2 ;  /* 0x000000ffff077224 */ /* 0x000fe200078e0002 */
[----:B0-----:R-:W0:Y:S02]  /*08a0*/  LDCU.64 UR4, c[0x4][0x20] ;  /* 0x01000400ff0477ac */ /* 0x001e240008000a00 */
[----:B0-----:R-:W-:Y:S02]  /*08b0*/  IMAD.U32 R4, RZ, RZ, UR4 ;  /* 0x00000004ff047e24 */ /* 0x001fe4000f8e00ff */
[----:B------:R-:W-:Y:S01]  /*08c0*/  IMAD.U32 R5, RZ, RZ, UR5 ;  /* 0x00000005ff057e24 */ /* 0x000fe2000f8e00ff */
[----:B-----5:R-:W0:Y:S02]  /*08d0*/  F2F.F64.F32 R8, R16 ;  /* 0x0000001000087310 */ /* 0x020e240000201800 */
[----:B0-2---:R1:W-:Y:S04]  /*08e0*/  STL.64 [R1], R8 ;  /* 0x0000000801007387 */ /* 0x0053e80000100a00 */
[----:B------:R-:W-:-:S07]  /*08f0*/  LEPC R20, `(.L_x_20) ;  /* 0x000000001014794e */ /* 0x000fce0000000000 */
[----:B-1----:R-:W-:Y:S05]  /*0900*/  CALL.ABS.NOINC R10 ;  /* 0x000000000a007343 */ /* 0x002fea0003c00000 */
.L_x_20:
[----:B------:R-:W-:Y:S05]  /*0910*/  EXIT ;  /* 0x000000000000794d */ /* 0x000fea0003800000 */
        .weak           $__internal_1_$__cuda_sm20_div_rn_f64_full
        .type           $__internal_1_$__cuda_sm20_div_rn_f64_full,@function
        .size           $__internal_1_$__cuda_sm20_div_rn_f64_full,(.L_x_28 - $__internal_1_$__cuda_sm20_div_rn_f64_full)
$__internal_1_$__cuda_sm20_div_rn_f64_full:
[C---:B------:R-:W-:Y:S01]  /*0920*/  FSETP.GEU.AND P0, PT, |R11|.reuse, 1.469367938527859385e-39, PT ;  /* 0x001000000b00780b */ /* 0x040fe20003f0e200 */
[----:B------:R-:W-:Y:S01]  /*0930*/  IMAD.MOV.U32 R14, RZ, RZ, 0x1 ;  /* 0x00000001ff0e7424 */ /* 0x000fe200078e00ff */
[C---:B------:R-:W-:Y:S01]  /*0940*/  LOP3.LUT R12, R11.reuse, 0x800fffff, RZ, 0xc0, !PT ;  /* 0x800fffff0b0c7812 */ /* 0x040fe200078ec0ff */
[----:B------:R-:W-:Y:S01]  /*0950*/  IMAD.MOV.U32 R9, RZ, RZ, R7 ;  /* 0x000000ffff097224 */ /* 0x000fe200078e0007 */
[----:B------:R-:W-:Y:S01]  /*0960*/  LOP3.LUT R0, R11, 0x7ff00000, RZ, 0xc0, !PT ;  /* 0x7ff000000b007812 */ /* 0x000fe200078ec0ff */
[----:B------:R-:W-:Y:S01]  /*0970*/  IMAD.MOV.U32 R22, RZ, RZ, 0x1ca00000 ;  /* 0x1ca00000ff167424 */ /* 0x000fe200078e00ff */
[----:B------:R-:W-:Y:S01]  /*0980*/  LOP3.LUT R13, R12, 0x3ff00000, RZ, 0xfc, !PT ;  /* 0x3ff000000c0d7812 */ /* 0x000fe200078efcff */
[----:B------:R-:W-:Y:S01]  /*0990*/  IMAD.MOV.U32 R12, RZ, RZ, R10 ;  /* 0x000000ffff0c7224 */ /* 0x000fe200078e000a */
[----:B------:R-:W-:Y:S01]  /*09a0*/  LOP3.LUT R23, R9, 0x7ff00000, RZ, 0xc0, !PT ;  /* 0x7ff0000009177812 */ /* 0x000fe200078ec0ff */
[----:B------:R-:W-:-:S03]  /*09b0*/  IMAD.MOV.U32 R8, RZ, RZ, R6 ;  /* 0x000000ffff087224 */ /* 0x000fc600078e0006 */
[----:B------:R-:W-:Y:S01]  /*09c0*/  ISETP.GE.U32.AND P2, PT, R23, R0, PT ;  /* 0x000000001700720c */ /* 0x000fe20003f46070 */
[----:B------:R-:W-:Y:S01]  /*09d0*/  @!P0 DMUL R12, R10, 8.98846567431157953865e+307 ;  /* 0x7fe000000a0c8828 */ /* 0x000fe20000000000 */
[----:B------:R-:W-:Y:S02]  /*09e0*/  IMAD.MOV.U32 R3, RZ, RZ, R23 ;  /* 0x000000ffff037224 */ /* 0x000fe400078e0017 */
[----:B------:R-:W-:Y:S01]  /*09f0*/  SEL R7, R22, 0x63400000, !P2 ;  /* 0x6340000016077807 */ /* 0x000fe20005000000 */
[----:B------:R-:W-:Y:S01]  /*0a00*/  IMAD.MOV.U32 R6, RZ, RZ, R8 ;  /* 0x000000ffff067224 */ /* 0x000fe200078e0008 */
[----:B------:R-:W-:Y:S01]  /*0a10*/  FSETP.GEU.AND P2, PT, |R9|, 1.469367938527859385e-39, PT ;  /* 0x001000000900780b */ /* 0x000fe20003f4e200 */
[----:B------:R-:W0:Y:S01]  /*0a20*/  MUFU.RCP64H R15, R13 ;  /* 0x0000000d000f7308 */ /* 0x000e220000001800 */
[----:B------:R-:W-:Y:S01]  /*0a30*/  LOP3.LUT R7, R7, 0x800fffff, R9, 0xf8, !PT ;  /* 0x800fffff07077812 */ /* 0x000fe200078ef809 */
[----:B0-----:R-:W-:-:S08]  /*0a40*/  DFMA R4, R14, -R12, 1 ;  /* 0x3ff000000e04742b */ /* 0x001fd0000000080c */
[----:B------:R-:W-:-:S08]  /*0a50*/  DFMA R4, R4, R4, R4 ;  /* 0x000000040404722b */ /* 0x000fd00000000004 */
[----:B------:R-:W-:-:S08]  /*0a60*/  DFMA R14, R14, R4, R14 ;  /* 0x000000040e0e722b */ /* 0x000fd0000000000e */
[----:B------:R-:W-:-:S08]  /*0a70*/  DFMA R4, R14, -R12, 1 ;  /* 0x3ff000000e04742b */ /* 0x000fd0000000080c */
[----:B------:R-:W-:Y:S01]  /*0a80*/  DFMA R4, R14, R4, R14 ;  /* 0x000000040e04722b */ /* 0x000fe2000000000e */
[----:B------:R-:W-:Y:S10]  /*0a90*/  @P2 BRA `(.L_x_21) ;  /* 0x0000000000202947 */ /* 0x000ff40003800000 */
[----:B------:R-:W-:-:S04]  /*0aa0*/  LOP3.LUT R14, R11, 0x7ff00000, RZ, 0xc0, !PT ;  /* 0x7ff000000b0e7812 */ /* 0x000fc800078ec0ff */
[----:B------:R-:W-:Y:S01]  /*0ab0*/  ISETP.GE.U32.AND P2, PT, R23, R14, PT ;  /* 0x0000000e1700720c */ /* 0x000fe20003f46070 */
[----:B------:R-:W-:-:S03]  /*0ac0*/  IMAD.MOV.U32 R14, RZ, RZ, RZ ;  /* 0x000000ffff0e7224 */ /* 0x000fc600078e00ff */
[----:B------:R-:W-:-:S04]  /*0ad0*/  SEL R3, R22, 0x63400000, !P2 ;  /* 0x6340000016037807 */ /* 0x000fc80005000000 */
[----:B------:R-:W-:-:S04]  /*0ae0*/  LOP3.LUT R3, R3, 0x80000000, R9, 0xf8, !PT ;  /* 0x8000000003037812 */ /* 0x000fc800078ef809 */
[----:B------:R-:W-:-:S06]  /*0af0*/  LOP3.LUT R15, R3, 0x100000, RZ, 0xfc, !PT ;  /* 0x00100000030f7812 */ /* 0x000fcc00078efcff */
[----:B------:R-:W-:-:S10]  /*0b00*/  DFMA R6, R6, 2, -R14 ;  /* 0x400000000606782b */ /* 0x000fd4000000080e */
[----:B------:R-:W-:-:S07]  /*0b10*/  LOP3.LUT R3, R7, 0x7ff00000, RZ, 0xc0, !PT ;  /* 0x7ff0000007037812 */ /* 0x000fce00078ec0ff */
.L_x_21:
[----:B------:R-:W-:Y:S01]  /*0b20*/  @!P0 LOP3.LUT R0, R13, 0x7ff00000, RZ, 0xc0, !PT ;  /* 0x7ff000000d008812 */ /* 0x000fe200078ec0ff */
[----:B------:R-:W-:Y:S01]  /*0b30*/  VIADD R20, R3, 0xffffffff ;  /* 0xffffffff03147836 */ /* 0x000fe20000000000 */
[----:B------:R-:W-:-:S03]  /*0b40*/  DMUL R14, R4, R6 ;  /* 0x00000006040e7228 */ /* 0x000fc60000000000 */
[----:B------:R-:W-:Y:S01]  /*0b50*/  VIADD R25, R0, 0xffffffff ;  /* 0xffffffff00197836 */ /* 0x000fe20000000000 */
[----:B------:R-:W-:-:S04]  /*0b60*/  ISETP.GT.U32.AND P0, PT, R20, 0x7feffffe, PT ;  /* 0x7feffffe1400780c */ /* 0x000fc80003f04070 */
[----:B------:R-:W-:Y:S01]  /*0b70*/  ISETP.GT.U32.OR P0, PT, R25, 0x7feffffe, P0 ;  /* 0x7feffffe1900780c */ /* 0x000fe20000704470 */
[----:B------:R-:W-:-:S08]  /*0b80*/  DFMA R20, R14, -R12, R6 ;  /* 0x8000000c0e14722b */ /* 0x000fd00000000006 */
[----:B------:R-:W-:-:S04]  /*0b90*/  DFMA R20, R4, R20, R14 ;  /* 0x000000140414722b */ /* 0x000fc8000000000e */
[----:B------:R-:W-:Y:S07]  /*0ba0*/  @P0 BRA `(.L_x_22) ;  /* 0x00000000006c0947 */ /* 0x000fee0003800000 */
[----:B------:R-:W-:Y:S01]  /*0bb0*/  LOP3.LUT R4, R11, 0x7ff00000, RZ, 0xc0, !PT ;  /* 0x7ff000000b047812 */ /* 0x000fe200078ec0ff */
[----:B------:R-:W-:-:S03]  /*0bc0*/  IMAD.MOV.U32 R8, RZ, RZ, RZ ;  /* 0x000000ffff087224 */ /* 0x000fc600078e00ff */
[CC--:B------:R-:W-:Y:S02]  /*0bd0*/  VIADDMNMX R0, R23.reuse, -R4.reuse, 0xb9600000, !PT ;  /* 0xb960000017007446 */ /* 0x0c0fe40007800904 */
[----:B------:R-:W-:Y:S02]  /*0be0*/  ISETP.GE.U32.AND P0, PT, R23, R4, PT ;  /* 0x000000041700720c */ /* 0x000fe40003f06070 */
[----:B------:R-:W-:Y:S02]  /*0bf0*/  VIMNMX R0, PT, PT, R0, 0x46a00000, PT ;  /* 0x46a0000000007848 */ /* 0x000fe40003fe0100 */
[----:B------:R-:W-:-:S05]  /*0c00*/  SEL R3, R22, 0x63400000, !P0 ;  /* 0x6340000016037807 */ /* 0x000fca0004000000 */
[----:B------:R-:W-:-:S04]  /*0c10*/  IMAD.IADD R0, R0, 0x1, -R3 ;  /* 0x0000000100007824 */ /* 0x000fc800078e0a03 */
[----:B------:R-:W-:-:S06]  /*0c20*/  VIADD R9, R0, 0x7fe00000 ;  /* 0x7fe0000000097836 */ /* 0x000fcc0000000000 */
[----:B------:R-:W-:-:S10]  /*0c30*/  DMUL R4, R20, R8 ;  /* 0x0000000814047228 */ /* 0x000fd40000000000 */
[----:B------:R-:W-:-:S13]  /*0c40*/  FSETP.GTU.AND P0, PT, |R5|, 1.469367938527859385e-39, PT ;  /* 0x001000000500780b */ /* 0x000fda0003f0c200 */
[----:B------:R-:W-:Y:S05]  /*0c50*/  @P0 BRA `(.L_x_23) ;  /* 0x0000000000940947 */ /* 0x000fea0003800000 */
[----:B------:R-:W-:Y:S01]  /*0c60*/  DFMA R6, R20, -R12, R6 ;  /* 0x8000000c1406722b */ /* 0x000fe20000000006 */
[----:B------:R-:W-:-:S09]  /*0c70*/  IMAD.MOV.U32 R8, RZ, RZ, RZ ;  /* 0x000000ffff087224 */ /* 0x000fd200078e00ff */
[C---:B------:R-:W-:Y:S02]  /*0c80*/  FSETP.NEU.AND P0, PT, R7.reuse, RZ, PT ;  /* 0x000000ff0700720b */ /* 0x040fe40003f0d000 */
[----:B------:R-:W-:-:S04]  /*0c90*/  LOP3.LUT R3, R7, 0x80000000, R11, 0x48, !PT ;  /* 0x8000000007037812 */ /* 0x000fc800078e480b */
[----:B------:R-:W-:-:S07]  /*0ca0*/  LOP3.LUT R9, R3, R9, RZ, 0xfc, !PT ;  /* 0x0000000903097212 */ /* 0x000fce00078efcff */
[----:B------:R-:W-:Y:S05]  /*0cb0*/  @!P0 BRA `(.L_x_23) ;  /* 0x00000000007c8947 */ /* 0x000fea0003800000 */
[----:B------:R-:W-:Y:S01]  /*0cc0*/  IMAD.MOV R7, RZ, RZ, -R0 ;  /* 0x000000ffff077224 */ /* 0x000fe200078e0a00 */
[----:B------:R-:W-:Y:S01]  /*0cd0*/  DMUL.RP R8, R20, R8 ;  /* 0x0000000814087228 */ /* 0x000fe20000008000 */
[----:B------:R-:W-:-:S06]  /*0ce0*/  IMAD.MOV.U32 R6, RZ, RZ, RZ ;  /* 0x000000ffff067224 */ /* 0x000fcc00078e00ff */
[----:B------:R-:W-:-:S03]  /*0cf0*/  DFMA R6, R4, -R6, R20 ;  /* 0x800000060406722b */ /* 0x000fc60000000014 */
[----:B------:R-:W-:-:S03]  /*0d00*/  LOP3.LUT R3, R9, R3, RZ, 0x3c, !PT ;  /* 0x0000000309037212 */ /* 0x000fc600078e3cff */
[----:B------:R-:W-:-:S04]  /*0d10*/  IADD3 R6, PT, PT, -R0, -0x43300000, RZ ;  /* 0xbcd0000000067810 */ /* 0x000fc80007ffe1ff */
[----:B------:R-:W-:-:S04]  /*0d20*/  FSETP.NEU.AND P0, PT, |R7|, R6, PT ;  /* 0x000000060700720b */ /* 0x000fc80003f0d200 */
[----:B------:R-:W-:Y:S02]  /*0d30*/  FSEL R4, R8, R4, !P0 ;  /* 0x0000000408047208 */ /* 0x000fe40004000000 */
[----:B------:R-:W-:Y:S01]  /*0d40*/  FSEL R5, R3, R5, !P0 ;  /* 0x0000000503057208 */ /* 0x000fe20004000000 */
[----:B------:R-:W-:Y:S06]  /*0d50*/  BRA `(.L_x_23) ;  /* 0x0000000000547947 */ /* 0x000fec0003800000 */
.L_x_22:
        /* <DEDUP_REMOVED lines=12> */
[----:B------:R-:W-:Y:S02]  /*0e20*/  @!P0 IMAD.MOV.U32 R4, RZ, RZ, RZ ;  /* 0x000000ffff048224 */ /* 0x000fe400078e00ff */
[----:B------:R-:W-:Y:S02]  /*0e30*/  @P0 IMAD.MOV.U32 R4, RZ, RZ, RZ ;  /* 0x000000ffff040224 */ /* 0x000fe400078e00ff */
[----:B------:R-:W-:Y:S01]  /*0e40*/  @P0 IMAD.MOV.U32 R5, RZ, RZ, R0 ;  /* 0x000000ffff050224 */ /* 0x000fe200078e0000 */
[----:B------:R-:W-:Y:S06]  /*0e50*/  BRA `(.L_x_23) ;  /* 0x0000000000147947 */ /* 0x000fec0003800000 */
.L_x_25:
[----:B------:R-:W-:Y:S01]  /*0e60*/  LOP3.LUT R5, R11, 0x80000, RZ, 0xfc, !PT ;  /* 0x000800000b057812 */ /* 0x000fe200078efcff */
[----:B------:R-:W-:Y:S01]  /*0e70*/  IMAD.MOV.U32 R4, RZ, RZ, R10 ;  /* 0x000000ffff047224 */ /* 0x000fe200078e000a */
[----:B------:R-:W-:Y:S06]  /*0e80*/  BRA `(.L_x_23) ;  /* 0x0000000000087947 */ /* 0x000fec0003800000 */
.L_x_24:
[----:B------:R-:W-:Y:S01]  /*0e90*/  LOP3.LUT R5, R9, 0x80000, RZ, 0xfc, !PT ;  /* 0x0008000009057812 */ /* 0x000fe200078efcff */
[----:B------:R-:W-:-:S07]  /*0ea0*/  IMAD.MOV.U32 R4, RZ, RZ, R8 ;  /* 0x000000ffff047224 */ /* 0x000fce00078e0008 */
.L_x_23:
[----:B------:R-:W-:-:S04]  /*0eb0*/  IMAD.MOV.U32 R27, RZ, RZ, 0x0 ;  /* 0x00000000ff1b7424 */ /* 0x000fc800078e00ff */
[----:B------:R-:W-:Y:S05]  /*0ec0*/  RET.REL.NODEC R26 `(_Z16coulomb_functionyfffPf) ;  /* 0xfffffff01a4c7950 */ /* 0x000fea0003c3ffff */
.L_x_26:
        /* <DEDUP_REMOVED lines=11> */
.L_x_28:


//--------------------- .nv.global.init           --------------------------
	.section	.nv.global.init,"aw",@progbits
.nv.global.init:
	.type		$str,@object
	.size		$str,($str$4 - $str)
$str:
        /*0000*/ 	.byte	0x56, 0x61, 0x6c, 0x75, 0x65, 0x73, 0x20, 0x79, 0x6f, 0x75, 0x20, 0x63, 0x68, 0x6f, 0x73, 0x65
        /*0010*/ 	.byte	0x3a, 0x0a, 0x00
	.type		$str$4,@object
	.size		$str$4,($str$1 - $str$4)
$str$4:
        /*0013*/ 	.byte	0x43, 0x6f, 0x75, 0x6c, 0x6f, 0x6d, 0x62, 0x20, 0x76, 0x61, 0x6c, 0x75, 0x65, 0x20, 0x3d, 0x20
        /*0023*/ 	.byte	0x25, 0x6c, 0x65, 0x0a, 0x00
	.type		$str$1,@object
	.size		$str$1,($str$3 - $str$1)
$str$1:
        /*0028*/ 	.byte	0x6e, 0x65, 0x20, 0x3d, 0x20, 0x25, 0x66, 0x2c, 0x20, 0x54, 0x69, 0x20, 0x3d, 0x20, 0x25, 0x66
        /*0038*/ 	.byte	0x2c, 0x20, 0x54, 0x65, 0x20, 0x3d, 0x20, 0x25, 0x66, 0x0a, 0x00
	.type		$str$3,@object
	.size		$str$3,($str$2 - $str$3)
$str$3:
        /*0043*/ 	.byte	0x6e, 0x65, 0x3d, 0x20, 0x25, 0x66, 0x2c, 0x20, 0x74, 0x69, 0x20, 0x3d, 0x20, 0x25, 0x66, 0x2c
        /*0053*/ 	.byte	0x20, 0x74, 0x65, 0x20, 0x3d, 0x20, 0x3d, 0x20, 0x25, 0x66, 0x0a, 0x00
	.type		$str$2,@object
	.size		$str$2,(.L_2 - $str$2)
$str$2:
        /*005f*/ 	.byte	0x43, 0x6f, 0x6f, 0x72, 0x64, 0x69, 0x6e, 0x61, 0x74, 0x65, 0x73, 0x20, 0x69, 0x6e, 0x20, 0x74
        /*006f*/ 	.byte	0x65, 0x78, 0x74, 0x75, 0x72, 0x65, 0x20, 0x67, 0x72, 0x69, 0x64, 0x3a, 0x0a, 0x00
.L_2:


//--------------------- .nv.shared.reserved.0     --------------------------
	.section	.nv.shared.reserved.0,"aw",@nobits
	.weak		__nv_reservedSMEM_offset_0_alias
	.size		__nv_reservedSMEM_offset_0_alias, 0, 64
	.other		__nv_reservedSMEM_offset_0_alias,@"STO_CUDA_RESERVED_SHARED STV_DEFAULT"
__nv_reservedSMEM_offset_0_alias:
	.zero		0
	.zero		64


//--------------------- .nv.constant0._Z21coulomb_function_testyPdS_S_S_ --------------------------
	.section	.nv.constant0._Z21coulomb_function_testyPdS_S_S_,"a",@progbits
	.sectionflags	@""
	.align	4
.nv.constant0._Z21coulomb_function_testyPdS_S_S_:
	.zero		936


//--------------------- .nv.constant0._Z16coulomb_functionyfffPf --------------------------
	.section	.nv.constant0._Z16coulomb_functionyfffPf,"a",@progbits
	.sectionflags	@""
	.align	4
.nv.constant0._Z16coulomb_functionyfffPf:
	.zero		928


//--------------------- SYMBOLS --------------------------

	.type		.nv.reservedSmem.offset0,@object
	.size		.nv.reservedSmem.offset0,0x4
	.type		vprintf,@function
